//
// Generated by NVIDIA NVVM Compiler
//
// Compiler Build ID: CL-36424714
// Cuda compilation tools, release 13.0, V13.0.88
// Based on NVVM 20.0.0
//

.version 9.0
.target sm_100
.address_size 64

	// .globl	_Z9phase_onePiiiii
// _ZZ9phase_onePiiiiiE1s has been demoted
// _ZZ9phase_twoPiiiiiE3s_m has been demoted
// _ZZ9phase_twoPiiiiiE3s_c has been demoted
// _ZZ11phase_threePiiiiiiE3s_l has been demoted
// _ZZ11phase_threePiiiiiiE3s_r has been demoted

.visible .entry _Z9phase_onePiiiii(
	.param .u64 .ptr .align 1 _Z9phase_onePiiiii_param_0,
	.param .u32 _Z9phase_onePiiiii_param_1,
	.param .u32 _Z9phase_onePiiiii_param_2,
	.param .u32 _Z9phase_onePiiiii_param_3,
	.param .u32 _Z9phase_onePiiiii_param_4
)
{
	.reg .pred 	%p<13>;
	.reg .b32 	%r<93>;
	.reg .b64 	%rd<5>;
	// demoted variable
	.shared .align 4 .b8 _ZZ9phase_onePiiiiiE1s[4096];
	ld.param.u64 	%rd2, [_Z9phase_onePiiiii_param_0];
	ld.param.u32 	%r43, [_Z9phase_onePiiiii_param_2];
	ld.param.u32 	%r40, [_Z9phase_onePiiiii_param_3];
	ld.param.u32 	%r41, [_Z9phase_onePiiiii_param_4];
	cvta.to.global.u64 	%rd3, %rd2;
	mov.u32 	%r1, %tid.y;
	add.s32 	%r44, %r41, %r1;
	mov.u32 	%r2, %tid.x;
	add.s32 	%r45, %r41, %r2;
	mad.lo.s32 	%r46, %r44, %r43, %r45;
	max.s32 	%r47, %r44, %r45;
	setp.ge.s32 	%p1, %r47, %r40;
	mul.wide.s32 	%rd4, %r46, 4;
	add.s64 	%rd1, %rd3, %rd4;
	mov.b32 	%r81, 1000000000;
	@%p1 bra 	$L__BB0_2;
	ld.global.u32 	%r81, [%rd1];
$L__BB0_2:
	shl.b32 	%r48, %r1, 7;
	mov.u32 	%r49, _ZZ9phase_onePiiiiiE1s;
	add.s32 	%r50, %r49, %r48;
	shl.b32 	%r51, %r2, 2;
	add.s32 	%r5, %r50, %r51;
	st.shared.u32 	[%r5], %r81;
	@%p1 bra 	$L__BB0_22;
	sub.s32 	%r6, %r40, %r41;
	setp.eq.s32 	%p2, %r6, 0;
	mov.u32 	%r92, %r81;
	@%p2 bra 	$L__BB0_20;
	mov.u32 	%r53, %ntid.x;
	min.u32 	%r54, %r6, %r53;
	max.u32 	%r7, %r54, 1;
	and.b32  	%r8, %r7, 3;
	setp.lt.u32 	%p3, %r54, 4;
	mov.b32 	%r87, 0;
	mov.u32 	%r92, %r81;
	@%p3 bra 	$L__BB0_15;
	and.b32  	%r87, %r7, 2044;
	and.b32  	%r55, %r7, -4;
	neg.s32 	%r84, %r55;
	add.s32 	%r58, %r48, %r49;
	add.s32 	%r83, %r58, 8;
	add.s32 	%r60, %r51, %r49;
	add.s32 	%r82, %r60, 256;
$L__BB0_6:
	bar.sync 	0;
	ld.shared.u32 	%r61, [%r83+-8];
	ld.shared.u32 	%r62, [%r82+-256];
	add.s32 	%r16, %r62, %r61;
	ld.shared.u32 	%r63, [%r5];
	setp.ge.s32 	%p4, %r16, %r63;
	@%p4 bra 	$L__BB0_8;
	st.shared.u32 	[%r5], %r16;
$L__BB0_8:
	bar.sync 	0;
	ld.shared.u32 	%r64, [%r83+-4];
	ld.shared.u32 	%r65, [%r82+-128];
	add.s32 	%r17, %r65, %r64;
	ld.shared.u32 	%r66, [%r5];
	setp.ge.s32 	%p5, %r17, %r66;
	@%p5 bra 	$L__BB0_10;
	st.shared.u32 	[%r5], %r17;
$L__BB0_10:
	bar.sync 	0;
	ld.shared.u32 	%r67, [%r83];
	ld.shared.u32 	%r68, [%r82];
	add.s32 	%r18, %r68, %r67;
	ld.shared.u32 	%r69, [%r5];
	setp.ge.s32 	%p6, %r18, %r69;
	@%p6 bra 	$L__BB0_12;
	st.shared.u32 	[%r5], %r18;
$L__BB0_12:
	bar.sync 	0;
	ld.shared.u32 	%r70, [%r83+4];
	ld.shared.u32 	%r71, [%r82+128];
	add.s32 	%r19, %r71, %r70;
	ld.shared.u32 	%r92, [%r5];
	setp.ge.s32 	%p7, %r19, %r92;
	@%p7 bra 	$L__BB0_14;
	st.shared.u32 	[%r5], %r19;
	mov.u32 	%r92, %r19;
$L__BB0_14:
	add.s32 	%r84, %r84, 4;
	add.s32 	%r83, %r83, 16;
	add.s32 	%r82, %r82, 512;
	setp.ne.s32 	%p8, %r84, 0;
	@%p8 bra 	$L__BB0_6;
$L__BB0_15:
	setp.eq.s32 	%p9, %r8, 0;
	@%p9 bra 	$L__BB0_20;
	shl.b32 	%r72, %r87, 7;
	add.s32 	%r74, %r72, %r51;
	add.s32 	%r90, %r49, %r74;
	shl.b32 	%r77, %r87, 2;
	add.s32 	%r78, %r48, %r77;
	add.s32 	%r89, %r49, %r78;
	neg.s32 	%r88, %r8;
$L__BB0_17:
	.pragma "nounroll";
	bar.sync 	0;
	ld.shared.u32 	%r79, [%r89];
	ld.shared.u32 	%r80, [%r90];
	add.s32 	%r33, %r80, %r79;
	ld.shared.u32 	%r92, [%r5];
	setp.ge.s32 	%p10, %r33, %r92;
	@%p10 bra 	$L__BB0_19;
	st.shared.u32 	[%r5], %r33;
	mov.u32 	%r92, %r33;
$L__BB0_19:
	add.s32 	%r90, %r90, 128;
	add.s32 	%r89, %r89, 4;
	add.s32 	%r88, %r88, 1;
	setp.ne.s32 	%p11, %r88, 0;
	@%p11 bra 	$L__BB0_17;
$L__BB0_20:
	setp.ge.s32 	%p12, %r92, %r81;
	@%p12 bra 	$L__BB0_22;
	st.global.u32 	[%rd1], %r92;
$L__BB0_22:
	ret;

}
	// .globl	_Z9phase_twoPiiiii
.visible .entry _Z9phase_twoPiiiii(
	.param .u64 .ptr .align 1 _Z9phase_twoPiiiii_param_0,
	.param .u32 _Z9phase_twoPiiiii_param_1,
	.param .u32 _Z9phase_twoPiiiii_param_2,
	.param .u32 _Z9phase_twoPiiiii_param_3,
	.param .u32 _Z9phase_twoPiiiii_param_4
)
{
	.reg .pred 	%p<27>;
	.reg .b32 	%r<198>;
	.reg .b64 	%rd<7>;
	// demoted variable
	.shared .align 4 .b8 _ZZ9phase_twoPiiiiiE3s_m[4096];
	// demoted variable
	.shared .align 4 .b8 _ZZ9phase_twoPiiiiiE3s_c[4096];
	ld.param.u64 	%rd3, [_Z9phase_twoPiiiii_param_0];
	ld.param.u32 	%r90, [_Z9phase_twoPiiiii_param_1];
	ld.param.u32 	%r87, [_Z9phase_twoPiiiii_param_2];
	ld.param.u32 	%r88, [_Z9phase_twoPiiiii_param_3];
	ld.param.u32 	%r89, [_Z9phase_twoPiiiii_param_4];
	cvta.to.global.u64 	%rd1, %rd3;
	mov.u32 	%r1, %ctaid.x;
	setp.eq.s32 	%p2, %r1, %r90;
	@%p2 bra 	$L__BB1_46;
	mov.u32 	%r2, %ctaid.y;
	setp.ne.s32 	%p3, %r2, 0;
	@%p3 bra 	$L__BB1_3;
	mov.u32 	%r94, %tid.y;
	add.s32 	%r172, %r89, %r94;
	mov.u32 	%r95, %ntid.x;
	mov.u32 	%r96, %tid.x;
	mad.lo.s32 	%r171, %r95, %r1, %r96;
	add.s32 	%r174, %r89, %r96;
	mov.u32 	%r173, %r172;
	bra.uni 	$L__BB1_4;
$L__BB1_3:
	mov.u32 	%r91, %ntid.x;
	mov.u32 	%r92, %tid.y;
	mad.lo.s32 	%r172, %r91, %r1, %r92;
	mov.u32 	%r93, %tid.x;
	add.s32 	%r171, %r89, %r93;
	add.s32 	%r173, %r89, %r92;
	mov.u32 	%r174, %r171;
$L__BB1_4:
	mad.lo.s32 	%r98, %r172, %r87, %r171;
	max.s32 	%r99, %r171, %r172;
	setp.ge.s32 	%p1, %r99, %r88;
	mul.wide.s32 	%rd4, %r98, 4;
	add.s64 	%rd2, %rd1, %rd4;
	mov.b32 	%r175, 1000000000;
	@%p1 bra 	$L__BB1_6;
	ld.global.u32 	%r175, [%rd2];
$L__BB1_6:
	mov.u32 	%r15, %tid.y;
	shl.b32 	%r101, %r15, 7;
	mov.u32 	%r102, _ZZ9phase_twoPiiiiiE3s_m;
	add.s32 	%r103, %r102, %r101;
	mov.u32 	%r16, %tid.x;
	shl.b32 	%r104, %r16, 2;
	add.s32 	%r17, %r103, %r104;
	st.shared.u32 	[%r17], %r175;
	mov.b32 	%r176, 1000000000;
	max.s32 	%r105, %r173, %r174;
	setp.ge.s32 	%p4, %r105, %r88;
	@%p4 bra 	$L__BB1_8;
	mad.lo.s32 	%r106, %r173, %r87, %r174;
	mul.wide.s32 	%rd5, %r106, 4;
	add.s64 	%rd6, %rd1, %rd5;
	ld.global.u32 	%r176, [%rd6];
$L__BB1_8:
	mov.u32 	%r108, _ZZ9phase_twoPiiiiiE3s_c;
	add.s32 	%r109, %r108, %r101;
	add.s32 	%r111, %r109, %r104;
	st.shared.u32 	[%r111], %r176;
	@%p1 bra 	$L__BB1_46;
	setp.eq.s32 	%p5, %r2, 0;
	sub.s32 	%r20, %r88, %r89;
	mov.u32 	%r112, %ntid.x;
	min.u32 	%r21, %r20, %r112;
	@%p5 bra 	$L__BB1_27;
	setp.eq.s32 	%p6, %r20, 0;
	mov.u32 	%r197, %r175;
	@%p6 bra 	$L__BB1_44;
	max.u32 	%r22, %r21, 1;
	and.b32  	%r23, %r22, 3;
	setp.lt.u32 	%p7, %r21, 4;
	mov.b32 	%r192, 0;
	mov.u32 	%r197, %r175;
	@%p7 bra 	$L__BB1_22;
	and.b32  	%r192, %r22, 2044;
	and.b32  	%r114, %r22, -4;
	neg.s32 	%r183, %r114;
	add.s32 	%r117, %r101, %r102;
	add.s32 	%r182, %r117, 8;
	add.s32 	%r120, %r104, %r108;
	add.s32 	%r181, %r120, 256;
$L__BB1_13:
	bar.sync 	0;
	ld.shared.u32 	%r121, [%r182+-8];
	ld.shared.u32 	%r122, [%r181+-256];
	add.s32 	%r49, %r122, %r121;
	ld.shared.u32 	%r123, [%r17];
	setp.ge.s32 	%p8, %r49, %r123;
	@%p8 bra 	$L__BB1_15;
	st.shared.u32 	[%r17], %r49;
$L__BB1_15:
	bar.sync 	0;
	ld.shared.u32 	%r124, [%r182+-4];
	ld.shared.u32 	%r125, [%r181+-128];
	add.s32 	%r50, %r125, %r124;
	ld.shared.u32 	%r126, [%r17];
	setp.ge.s32 	%p9, %r50, %r126;
	@%p9 bra 	$L__BB1_17;
	st.shared.u32 	[%r17], %r50;
$L__BB1_17:
	bar.sync 	0;
	ld.shared.u32 	%r127, [%r182];
	ld.shared.u32 	%r128, [%r181];
	add.s32 	%r51, %r128, %r127;
	ld.shared.u32 	%r129, [%r17];
	setp.ge.s32 	%p10, %r51, %r129;
	@%p10 bra 	$L__BB1_19;
	st.shared.u32 	[%r17], %r51;
$L__BB1_19:
	bar.sync 	0;
	ld.shared.u32 	%r130, [%r182+4];
	ld.shared.u32 	%r131, [%r181+128];
	add.s32 	%r52, %r131, %r130;
	ld.shared.u32 	%r197, [%r17];
	setp.ge.s32 	%p11, %r52, %r197;
	@%p11 bra 	$L__BB1_21;
	st.shared.u32 	[%r17], %r52;
	mov.u32 	%r197, %r52;
$L__BB1_21:
	add.s32 	%r183, %r183, 4;
	add.s32 	%r182, %r182, 16;
	add.s32 	%r181, %r181, 512;
	setp.eq.s32 	%p12, %r183, 0;
	@%p12 bra 	$L__BB1_22;
	bra.uni 	$L__BB1_13;
$L__BB1_22:
	setp.eq.s32 	%p13, %r23, 0;
	@%p13 bra 	$L__BB1_44;
	shl.b32 	%r132, %r192, 7;
	add.s32 	%r134, %r132, %r104;
	add.s32 	%r195, %r108, %r134;
	shl.b32 	%r137, %r192, 2;
	add.s32 	%r138, %r101, %r137;
	add.s32 	%r194, %r102, %r138;
	neg.s32 	%r193, %r23;
$L__BB1_24:
	.pragma "nounroll";
	bar.sync 	0;
	ld.shared.u32 	%r140, [%r194];
	ld.shared.u32 	%r141, [%r195];
	add.s32 	%r80, %r141, %r140;
	ld.shared.u32 	%r197, [%r17];
	setp.ge.s32 	%p14, %r80, %r197;
	@%p14 bra 	$L__BB1_26;
	st.shared.u32 	[%r17], %r80;
	mov.u32 	%r197, %r80;
$L__BB1_26:
	add.s32 	%r195, %r195, 128;
	add.s32 	%r194, %r194, 4;
	add.s32 	%r193, %r193, 1;
	setp.ne.s32 	%p15, %r193, 0;
	@%p15 bra 	$L__BB1_24;
	bra.uni 	$L__BB1_44;
$L__BB1_27:
	setp.eq.s32 	%p16, %r20, 0;
	mov.u32 	%r197, %r175;
	@%p16 bra 	$L__BB1_44;
	max.u32 	%r28, %r21, 1;
	and.b32  	%r29, %r28, 3;
	setp.lt.u32 	%p17, %r21, 4;
	mov.b32 	%r186, 0;
	mov.u32 	%r197, %r175;
	@%p17 bra 	$L__BB1_39;
	and.b32  	%r186, %r28, 2044;
	and.b32  	%r143, %r28, -4;
	neg.s32 	%r179, %r143;
	add.s32 	%r146, %r101, %r108;
	add.s32 	%r178, %r146, 8;
	add.s32 	%r149, %r104, %r102;
	add.s32 	%r177, %r149, 256;
$L__BB1_30:
	bar.sync 	0;
	ld.shared.u32 	%r150, [%r178+-8];
	ld.shared.u32 	%r151, [%r177+-256];
	add.s32 	%r37, %r151, %r150;
	ld.shared.u32 	%r152, [%r17];
	setp.ge.s32 	%p18, %r37, %r152;
	@%p18 bra 	$L__BB1_32;
	st.shared.u32 	[%r17], %r37;
$L__BB1_32:
	bar.sync 	0;
	ld.shared.u32 	%r153, [%r178+-4];
	ld.shared.u32 	%r154, [%r177+-128];
	add.s32 	%r38, %r154, %r153;
	ld.shared.u32 	%r155, [%r17];
	setp.ge.s32 	%p19, %r38, %r155;
	@%p19 bra 	$L__BB1_34;
	st.shared.u32 	[%r17], %r38;
$L__BB1_34:
	bar.sync 	0;
	ld.shared.u32 	%r156, [%r178];
	ld.shared.u32 	%r157, [%r177];
	add.s32 	%r39, %r157, %r156;
	ld.shared.u32 	%r158, [%r17];
	setp.ge.s32 	%p20, %r39, %r158;
	@%p20 bra 	$L__BB1_36;
	st.shared.u32 	[%r17], %r39;
$L__BB1_36:
	bar.sync 	0;
	ld.shared.u32 	%r159, [%r178+4];
	ld.shared.u32 	%r160, [%r177+128];
	add.s32 	%r40, %r160, %r159;
	ld.shared.u32 	%r197, [%r17];
	setp.ge.s32 	%p21, %r40, %r197;
	@%p21 bra 	$L__BB1_38;
	st.shared.u32 	[%r17], %r40;
	mov.u32 	%r197, %r40;
$L__BB1_38:
	add.s32 	%r179, %r179, 4;
	add.s32 	%r178, %r178, 16;
	add.s32 	%r177, %r177, 512;
	setp.eq.s32 	%p22, %r179, 0;
	@%p22 bra 	$L__BB1_39;
	bra.uni 	$L__BB1_30;
$L__BB1_39:
	setp.eq.s32 	%p23, %r29, 0;
	@%p23 bra 	$L__BB1_44;
	shl.b32 	%r161, %r186, 7;
	add.s32 	%r163, %r161, %r104;
	add.s32 	%r189, %r102, %r163;
	shl.b32 	%r166, %r186, 2;
	add.s32 	%r167, %r101, %r166;
	add.s32 	%r188, %r108, %r167;
	neg.s32 	%r187, %r29;
$L__BB1_41:
	.pragma "nounroll";
	bar.sync 	0;
	ld.shared.u32 	%r169, [%r188];
	ld.shared.u32 	%r170, [%r189];
	add.s32 	%r66, %r170, %r169;
	ld.shared.u32 	%r197, [%r17];
	setp.ge.s32 	%p24, %r66, %r197;
	@%p24 bra 	$L__BB1_43;
	st.shared.u32 	[%r17], %r66;
	mov.u32 	%r197, %r66;
$L__BB1_43:
	add.s32 	%r189, %r189, 128;
	add.s32 	%r188, %r188, 4;
	add.s32 	%r187, %r187, 1;
	setp.eq.s32 	%p25, %r187, 0;
	@%p25 bra 	$L__BB1_44;
	bra.uni 	$L__BB1_41;
$L__BB1_44:
	setp.ge.s32 	%p26, %r197, %r175;
	@%p26 bra 	$L__BB1_46;
	st.global.u32 	[%rd2], %r197;
$L__BB1_46:
	ret;

}
	// .globl	_Z11phase_threePiiiiii
.visible .entry _Z11phase_threePiiiiii(
	.param .u64 .ptr .align 1 _Z11phase_threePiiiiii_param_0,
	.param .u32 _Z11phase_threePiiiiii_param_1,
	.param .u32 _Z11phase_threePiiiiii_param_2,
	.param .u32 _Z11phase_threePiiiiii_param_3,
	.param .u32 _Z11phase_threePiiiiii_param_4,
	.param .u32 _Z11phase_threePiiiiii_param_5
)
{
	.reg .pred 	%p<17>;
	.reg .b32 	%r<252>;
	.reg .b64 	%rd<9>;
	// demoted variable
	.shared .align 4 .b8 _ZZ11phase_threePiiiiiiE3s_l[4096];
	// demoted variable
	.shared .align 4 .b8 _ZZ11phase_threePiiiiiiE3s_r[4096];
	ld.param.u64 	%rd3, [_Z11phase_threePiiiiii_param_0];
	ld.param.u32 	%r65, [_Z11phase_threePiiiiii_param_1];
	ld.param.u32 	%r62, [_Z11phase_threePiiiiii_param_2];
	ld.param.u32 	%r63, [_Z11phase_threePiiiiii_param_3];
	ld.param.u32 	%r64, [_Z11phase_threePiiiiii_param_4];
	ld.param.u32 	%r66, [_Z11phase_threePiiiiii_param_5];
	cvta.to.global.u64 	%rd1, %rd3;
	mov.u32 	%r67, %ctaid.y;
	add.s32 	%r1, %r66, %r67;
	mov.u32 	%r2, %ctaid.x;
	setp.eq.s32 	%p1, %r2, %r65;
	setp.eq.s32 	%p2, %r1, %r65;
	or.pred  	%p3, %p1, %p2;
	@%p3 bra 	$L__BB2_22;
	mov.u32 	%r3, %ntid.x;
	mov.u32 	%r4, %tid.y;
	mad.lo.s32 	%r5, %r1, %r3, %r4;
	mov.u32 	%r6, %tid.x;
	mad.lo.s32 	%r7, %r3, %r2, %r6;
	add.s32 	%r8, %r64, %r6;
	add.s32 	%r9, %r64, %r4;
	mov.b32 	%r231, 1000000000;
	max.s32 	%r69, %r8, %r5;
	setp.ge.s32 	%p4, %r69, %r63;
	@%p4 bra 	$L__BB2_3;
	mad.lo.s32 	%r70, %r5, %r62, %r8;
	mul.wide.s32 	%rd4, %r70, 4;
	add.s64 	%rd5, %rd1, %rd4;
	ld.global.u32 	%r231, [%rd5];
$L__BB2_3:
	shl.b32 	%r72, %r4, 7;
	mov.u32 	%r73, _ZZ11phase_threePiiiiiiE3s_l;
	add.s32 	%r12, %r73, %r72;
	shl.b32 	%r74, %r6, 2;
	add.s32 	%r75, %r12, %r74;
	st.shared.u32 	[%r75], %r231;
	mov.b32 	%r232, 1000000000;
	max.s32 	%r76, %r7, %r9;
	setp.ge.s32 	%p5, %r76, %r63;
	@%p5 bra 	$L__BB2_5;
	mad.lo.s32 	%r77, %r9, %r62, %r7;
	mul.wide.s32 	%rd6, %r77, 4;
	add.s64 	%rd7, %rd1, %rd6;
	ld.global.u32 	%r232, [%rd7];
$L__BB2_5:
	mov.u32 	%r79, _ZZ11phase_threePiiiiiiE3s_r;
	add.s32 	%r80, %r79, %r72;
	add.s32 	%r82, %r80, %r74;
	st.shared.u32 	[%r82], %r232;
	max.s32 	%r83, %r7, %r5;
	setp.ge.s32 	%p6, %r83, %r63;
	@%p6 bra 	$L__BB2_22;
	mad.lo.s32 	%r84, %r5, %r62, %r7;
	sub.s32 	%r85, %r63, %r64;
	min.u32 	%r15, %r85, %r3;
	bar.sync 	0;
	mul.wide.s32 	%rd8, %r84, 4;
	add.s64 	%rd2, %rd1, %rd8;
	ld.global.u32 	%r16, [%rd2];
	ld.shared.u32 	%r86, [%r12];
	add.s32 	%r17, %r79, %r74;
	ld.shared.u32 	%r89, [%r17];
	add.s32 	%r251, %r89, %r86;
	setp.lt.u32 	%p7, %r15, 2;
	@%p7 bra 	$L__BB2_20;
	add.s32 	%r19, %r15, -1;
	add.s32 	%r92, %r15, -2;
	and.b32  	%r20, %r19, 15;
	setp.lt.u32 	%p8, %r92, 15;
	mov.b32 	%r242, 1;
	@%p8 bra 	$L__BB2_11;
	and.b32  	%r94, %r19, -16;
	neg.s32 	%r236, %r94;
	add.s32 	%r97, %r72, %r73;
	add.s32 	%r234, %r97, 32;
	add.s32 	%r100, %r74, %r79;
	add.s32 	%r233, %r100, 1024;
	mov.b32 	%r235, 0;
$L__BB2_9:
	.pragma "nounroll";
	ld.shared.u32 	%r101, [%r234+-28];
	ld.shared.u32 	%r102, [%r233+-896];
	add.s32 	%r103, %r102, %r101;
	min.s32 	%r104, %r103, %r251;
	ld.shared.u32 	%r105, [%r234+-24];
	ld.shared.u32 	%r106, [%r233+-768];
	add.s32 	%r107, %r106, %r105;
	min.s32 	%r108, %r107, %r104;
	ld.shared.u32 	%r109, [%r234+-20];
	ld.shared.u32 	%r110, [%r233+-640];
	add.s32 	%r111, %r110, %r109;
	min.s32 	%r112, %r111, %r108;
	ld.shared.u32 	%r113, [%r234+-16];
	ld.shared.u32 	%r114, [%r233+-512];
	add.s32 	%r115, %r114, %r113;
	min.s32 	%r116, %r115, %r112;
	ld.shared.u32 	%r117, [%r234+-12];
	ld.shared.u32 	%r118, [%r233+-384];
	add.s32 	%r119, %r118, %r117;
	min.s32 	%r120, %r119, %r116;
	ld.shared.u32 	%r121, [%r234+-8];
	ld.shared.u32 	%r122, [%r233+-256];
	add.s32 	%r123, %r122, %r121;
	min.s32 	%r124, %r123, %r120;
	ld.shared.u32 	%r125, [%r234+-4];
	ld.shared.u32 	%r126, [%r233+-128];
	add.s32 	%r127, %r126, %r125;
	min.s32 	%r128, %r127, %r124;
	ld.shared.u32 	%r129, [%r234];
	ld.shared.u32 	%r130, [%r233];
	add.s32 	%r131, %r130, %r129;
	min.s32 	%r132, %r131, %r128;
	ld.shared.u32 	%r133, [%r234+4];
	ld.shared.u32 	%r134, [%r233+128];
	add.s32 	%r135, %r134, %r133;
	min.s32 	%r136, %r135, %r132;
	ld.shared.u32 	%r137, [%r234+8];
	ld.shared.u32 	%r138, [%r233+256];
	add.s32 	%r139, %r138, %r137;
	min.s32 	%r140, %r139, %r136;
	ld.shared.u32 	%r141, [%r234+12];
	ld.shared.u32 	%r142, [%r233+384];
	add.s32 	%r143, %r142, %r141;
	min.s32 	%r144, %r143, %r140;
	ld.shared.u32 	%r145, [%r234+16];
	ld.shared.u32 	%r146, [%r233+512];
	add.s32 	%r147, %r146, %r145;
	min.s32 	%r148, %r147, %r144;
	ld.shared.u32 	%r149, [%r234+20];
	ld.shared.u32 	%r150, [%r233+640];
	add.s32 	%r151, %r150, %r149;
	min.s32 	%r152, %r151, %r148;
	ld.shared.u32 	%r153, [%r234+24];
	ld.shared.u32 	%r154, [%r233+768];
	add.s32 	%r155, %r154, %r153;
	min.s32 	%r156, %r155, %r152;
	ld.shared.u32 	%r157, [%r234+28];
	ld.shared.u32 	%r158, [%r233+896];
	add.s32 	%r159, %r158, %r157;
	min.s32 	%r160, %r159, %r156;
	ld.shared.u32 	%r161, [%r234+32];
	ld.shared.u32 	%r162, [%r233+1024];
	add.s32 	%r163, %r162, %r161;
	min.s32 	%r251, %r163, %r160;
	add.s32 	%r236, %r236, 16;
	add.s32 	%r235, %r235, 16;
	add.s32 	%r234, %r234, 64;
	add.s32 	%r233, %r233, 2048;
	setp.ne.s32 	%p9, %r236, 0;
	@%p9 bra 	$L__BB2_9;
	add.s32 	%r242, %r235, 1;
$L__BB2_11:
	setp.eq.s32 	%p10, %r20, 0;
	@%p10 bra 	$L__BB2_20;
	and.b32  	%r38, %r19, 7;
	setp.lt.u32 	%p11, %r20, 8;
	@%p11 bra 	$L__BB2_14;
	shl.b32 	%r165, %r242, 2;
	add.s32 	%r166, %r12, %r165;
	ld.shared.u32 	%r167, [%r166];
	shl.b32 	%r168, %r242, 7;
	add.s32 	%r169, %r17, %r168;
	ld.shared.u32 	%r170, [%r169];
	add.s32 	%r171, %r170, %r167;
	min.s32 	%r172, %r171, %r251;
	ld.shared.u32 	%r173, [%r166+4];
	ld.shared.u32 	%r174, [%r169+128];
	add.s32 	%r175, %r174, %r173;
	min.s32 	%r176, %r175, %r172;
	ld.shared.u32 	%r177, [%r166+8];
	ld.shared.u32 	%r178, [%r169+256];
	add.s32 	%r179, %r178, %r177;
	min.s32 	%r180, %r179, %r176;
	ld.shared.u32 	%r181, [%r166+12];
	ld.shared.u32 	%r182, [%r169+384];
	add.s32 	%r183, %r182, %r181;
	min.s32 	%r184, %r183, %r180;
	ld.shared.u32 	%r185, [%r166+16];
	ld.shared.u32 	%r186, [%r169+512];
	add.s32 	%r187, %r186, %r185;
	min.s32 	%r188, %r187, %r184;
	ld.shared.u32 	%r189, [%r166+20];
	ld.shared.u32 	%r190, [%r169+640];
	add.s32 	%r191, %r190, %r189;
	min.s32 	%r192, %r191, %r188;
	ld.shared.u32 	%r193, [%r166+24];
	ld.shared.u32 	%r194, [%r169+768];
	add.s32 	%r195, %r194, %r193;
	min.s32 	%r196, %r195, %r192;
	ld.shared.u32 	%r197, [%r166+28];
	ld.shared.u32 	%r198, [%r169+896];
	add.s32 	%r199, %r198, %r197;
	min.s32 	%r251, %r199, %r196;
	add.s32 	%r242, %r242, 8;
$L__BB2_14:
	setp.eq.s32 	%p12, %r38, 0;
	@%p12 bra 	$L__BB2_20;
	and.b32  	%r44, %r19, 3;
	setp.lt.u32 	%p13, %r38, 4;
	@%p13 bra 	$L__BB2_17;
	shl.b32 	%r201, %r242, 2;
	add.s32 	%r202, %r12, %r201;
	ld.shared.u32 	%r203, [%r202];
	shl.b32 	%r204, %r242, 7;
	add.s32 	%r205, %r17, %r204;
	ld.shared.u32 	%r206, [%r205];
	add.s32 	%r207, %r206, %r203;
	min.s32 	%r208, %r207, %r251;
	ld.shared.u32 	%r209, [%r202+4];
	ld.shared.u32 	%r210, [%r205+128];
	add.s32 	%r211, %r210, %r209;
	min.s32 	%r212, %r211, %r208;
	ld.shared.u32 	%r213, [%r202+8];
	ld.shared.u32 	%r214, [%r205+256];
	add.s32 	%r215, %r214, %r213;
	min.s32 	%r216, %r215, %r212;
	ld.shared.u32 	%r217, [%r202+12];
	ld.shared.u32 	%r218, [%r205+384];
	add.s32 	%r219, %r218, %r217;
	min.s32 	%r251, %r219, %r216;
	add.s32 	%r242, %r242, 4;
$L__BB2_17:
	setp.eq.s32 	%p14, %r44, 0;
	@%p14 bra 	$L__BB2_20;
	shl.b32 	%r220, %r242, 7;
	add.s32 	%r222, %r220, %r74;
	add.s32 	%r249, %r79, %r222;
	shl.b32 	%r225, %r242, 2;
	add.s32 	%r226, %r72, %r225;
	add.s32 	%r248, %r73, %r226;
	neg.s32 	%r247, %r44;
$L__BB2_19:
	.pragma "nounroll";
	ld.shared.u32 	%r228, [%r248];
	ld.shared.u32 	%r229, [%r249];
	add.s32 	%r230, %r229, %r228;
	min.s32 	%r251, %r230, %r251;
	add.s32 	%r249, %r249, 128;
	add.s32 	%r248, %r248, 4;
	add.s32 	%r247, %r247, 1;
	setp.ne.s32 	%p15, %r247, 0;
	@%p15 bra 	$L__BB2_19;
$L__BB2_20:
	setp.ge.s32 	%p16, %r251, %r16;
	@%p16 bra 	$L__BB2_22;
	st.global.u32 	[%rd2], %r251;
$L__BB2_22:
	ret;

}


// ===== COMPILED SASS (sm_100) =====

	.target	sm_100

	.elftype	@"ET_EXEC"


//--------------------- .note.nv.tkinfo           --------------------------
	.section	.note.nv.tkinfo,"",@"SHT_NOTE"
	.sectionflags	@"SHF_NOTE_NV_TKINFO"
	.tkinfo
        /*0018*/ 	.word	0x00000002
        /*0030*/ 	.string	""
        /*0030*/ 	.string	"ptxas"
        /*0030*/ 	.string	"Cuda compilation tools, release 13.0, V13.0.88"
        /*0030*/ 	.string	"Build cuda_13.0.r13.0/compiler.36424714_0"
        /*0030*/ 	.string	"-arch sm_100 -m 64 "



//--------------------- .note.nv.cuinfo           --------------------------
	.section	.note.nv.cuinfo,"",@"SHT_NOTE"
	.sectionflags	@"SHF_NOTE_NV_CUINFO"
        /*0018*/ 	.short	0x0002
        /*001a*/ 	.short	0x0064
        /*001c*/ 	.short	0x0082
	.zero		2


//--------------------- .nv.info                  --------------------------
	.section	.nv.info,"",@"SHT_CUDA_INFO"
	.align	4


	//----- nvinfo : EIATTR_REGCOUNT
	.align		4
        /*0000*/ 	.byte	0x04, 0x2f
        /*0002*/ 	.short	(.L_1 - .L_0)
	.align		4
.L_0:
        /*0004*/ 	.word	index@(_Z9phase_onePiiiii)
        /*0008*/ 	.word	0x00000013


	//----- nvinfo : EIATTR_FRAME_SIZE
	.align		4
.L_1:
        /*000c*/ 	.byte	0x04, 0x11
        /*000e*/ 	.short	(.L_3 - .L_2)
	.align		4
.L_2:
        /*0010*/ 	.word	index@(_Z9phase_onePiiiii)
        /*0014*/ 	.word	0x00000000


	//----- nvinfo : EIATTR_REGCOUNT
	.align		4
.L_3:
        /*0018*/ 	.byte	0x04, 0x2f
        /*001a*/ 	.short	(.L_5 - .L_4)
	.align		4
.L_4:
        /*001c*/ 	.word	index@(_Z9phase_twoPiiiii)
        /*0020*/ 	.word	0x00000012


	//----- nvinfo : EIATTR_FRAME_SIZE
	.align		4
.L_5:
        /*0024*/ 	.byte	0x04, 0x11
        /*0026*/ 	.short	(.L_7 - .L_6)
	.align		4
.L_6:
        /*0028*/ 	.word	index@(_Z9phase_twoPiiiii)
        /*002c*/ 	.word	0x00000000


	//----- nvinfo : EIATTR_REGCOUNT
	.align		4
.L_7:
        /*0030*/ 	.byte	0x04, 0x2f
        /*0032*/ 	.short	(.L_9 - .L_8)
	.align		4
.L_8:
        /*0034*/ 	.word	index@(_Z11phase_threePiiiiii)
        /*0038*/ 	.word	0x0000001e


	//----- nvinfo : EIATTR_FRAME_SIZE
	.align		4
.L_9:
        /*003c*/ 	.byte	0x04, 0x11
        /*003e*/ 	.short	(.L_11 - .L_10)
	.align		4
.L_10:
        /*0040*/ 	.word	index@(_Z11phase_threePiiiiii)
        /*0044*/ 	.word	0x00000000


	//----- nvinfo : EIATTR_MIN_STACK_SIZE
	.align		4
.L_11:
        /*0048*/ 	.byte	0x04, 0x12
        /*004a*/ 	.short	(.L_13 - .L_12)
	.align		4
.L_12:
        /*004c*/ 	.word	index@(_Z11phase_threePiiiiii)
        /*0050*/ 	.word	0x00000000


	//----- nvinfo : EIATTR_MIN_STACK_SIZE
	.align		4
.L_13:
        /*0054*/ 	.byte	0x04, 0x12
        /*0056*/ 	.short	(.L_15 - .L_14)
	.align		4
.L_14:
        /*0058*/ 	.word	index@(_Z9phase_twoPiiiii)
        /*005c*/ 	.word	0x00000000


	//----- nvinfo : EIATTR_MIN_STACK_SIZE
	.align		4
.L_15:
        /*0060*/ 	.byte	0x04, 0x12
        /*0062*/ 	.short	(.L_17 - .L_16)
	.align		4
.L_16:
        /*0064*/ 	.word	index@(_Z9phase_onePiiiii)
        /*0068*/ 	.word	0x00000000
.L_17:


//--------------------- .nv.compat                --------------------------
	.section	.nv.compat,"",@"SHT_CUDA_COMPAT_INFO"
	.align	4
        /*0000*/ 	.byte	0x02, 0x09, 0x00, 0x00, 0x02, 0x02, 0x01, 0x00, 0x02, 0x05, 0x05, 0x00, 0x03, 0x07, 0x01, 0x01
        /*0010*/ 	.byte	0x02, 0x03, 0x00, 0x00, 0x02, 0x06, 0x01, 0x00, 0x04, 0x0b, 0x08, 0x00, 0x09, 0x00, 0x00, 0x00
        /*0020*/ 	.byte	0x00, 0x00, 0x00, 0x00


//--------------------- .nv.info._Z11phase_threePiiiiii --------------------------
	.section	.nv.info._Z11phase_threePiiiiii,"",@"SHT_CUDA_INFO"
	.sectionflags	@""
	.align	4


	//----- nvinfo : EIATTR_CUDA_API_VERSION
	.align		4
        /*0000*/ 	.byte	0x04, 0x37
        /*0002*/ 	.short	(.L_19 - .L_18)
.L_18:
        /*0004*/ 	.word	0x00000082


	//----- nvinfo : EIATTR_KPARAM_INFO
	.align		4
.L_19:
        /*0008*/ 	.byte	0x04, 0x17
        /*000a*/ 	.short	(.L_21 - .L_20)
.L_20:
        /*000c*/ 	.word	0x00000000
        /*0010*/ 	.short	0x0005
        /*0012*/ 	.short	0x0018
        /*0014*/ 	.byte	0x00, 0xf0, 0x11, 0x00


	//----- nvinfo : EIATTR_KPARAM_INFO
	.align		4
.L_21:
        /*0018*/ 	.byte	0x04, 0x17
        /*001a*/ 	.short	(.L_23 - .L_22)
.L_22:
        /*001c*/ 	.word	0x00000000
        /*0020*/ 	.short	0x0004
        /*0022*/ 	.short	0x0014
        /*0024*/ 	.byte	0x00, 0xf0, 0x11, 0x00


	//----- nvinfo : EIATTR_KPARAM_INFO
	.align		4
.L_23:
        /*0028*/ 	.byte	0x04, 0x17
        /*002a*/ 	.short	(.L_25 - .L_24)
.L_24:
        /*002c*/ 	.word	0x00000000
        /*0030*/ 	.short	0x0003
        /*0032*/ 	.short	0x0010
        /*0034*/ 	.byte	0x00, 0xf0, 0x11, 0x00


	//----- nvinfo : EIATTR_KPARAM_INFO
	.align		4
.L_25:
        /*0038*/ 	.byte	0x04, 0x17
        /*003a*/ 	.short	(.L_27 - .L_26)
.L_26:
        /*003c*/ 	.word	0x00000000
        /*0040*/ 	.short	0x0002
        /*0042*/ 	.short	0x000c
        /*0044*/ 	.byte	0x00, 0xf0, 0x11, 0x00


	//----- nvinfo : EIATTR_KPARAM_INFO
	.align		4
.L_27:
        /*0048*/ 	.byte	0x04, 0x17
        /*004a*/ 	.short	(.L_29 - .L_28)
.L_28:
        /*004c*/ 	.word	0x00000000
        /*0050*/ 	.short	0x0001
        /*0052*/ 	.short	0x0008
        /*0054*/ 	.byte	0x00, 0xf0, 0x11, 0x00


	//----- nvinfo : EIATTR_KPARAM_INFO
	.align		4
.L_29:
        /*0058*/ 	.byte	0x04, 0x17
        /*005a*/ 	.short	(.L_31 - .L_30)
.L_30:
        /*005c*/ 	.word	0x00000000
        /*0060*/ 	.short	0x0000
        /*0062*/ 	.short	0x0000
        /*0064*/ 	.byte	0x00, 0xf5, 0x21, 0x00


	//----- nvinfo : EIATTR_SPARSE_MMA_MASK
	.align		4
.L_31:
        /*0068*/ 	.byte	0x03, 0x50
        /*006a*/ 	.short	0x0000


	//----- nvinfo : EIATTR_MAXREG_COUNT
	.align		4
        /*006c*/ 	.byte	0x03, 0x1b
        /*006e*/ 	.short	0x00ff


	//----- nvinfo : EIATTR_NUM_BARRIERS
	.align		4
        /*0070*/ 	.byte	0x02, 0x4c
        /*0072*/ 	.byte	0x01
	.zero		1


	//----- nvinfo : EIATTR_MERCURY_ISA_VERSION
	.align		4
        /*0074*/ 	.byte	0x03, 0x5f
        /*0076*/ 	.short	0x0101


	//----- nvinfo : EIATTR_UNUSED_LOAD_BYTE_OFFSET
	.align		4
        /*0078*/ 	.byte	0x04, 0x44
        /*007a*/ 	.short	(.L_33 - .L_32)


	//   ....[0]....
.L_32:
        /*007c*/ 	.word	0x00000490
        /*0080*/ 	.word	0x0000fff0


	//----- nvinfo : EIATTR_VRC_CTA_INIT_COUNT
	.align		4
.L_33:
        /*0084*/ 	.byte	0x02, 0x4a
	.zero		1
	.zero		1


	//----- nvinfo : EIATTR_EXIT_INSTR_OFFSETS
	.align		4
        /*0088*/ 	.byte	0x04, 0x1c
        /*008a*/ 	.short	(.L_35 - .L_34)


	//   ....[0]....
.L_34:
        /*008c*/ 	.word	0x00000080


	//   ....[1]....
        /*0090*/ 	.word	0x00000300


	//   ....[2]....
        /*0094*/ 	.word	0x00000b90


	//   ....[3]....
        /*0098*/ 	.word	0x00000bb0


	//----- nvinfo : EIATTR_CBANK_PARAM_SIZE
	.align		4
.L_35:
        /*009c*/ 	.byte	0x03, 0x19
        /*009e*/ 	.short	0x001c


	//----- nvinfo : EIATTR_PARAM_CBANK
	.align		4
        /*00a0*/ 	.byte	0x04, 0x0a
        /*00a2*/ 	.short	(.L_37 - .L_36)
	.align		4
.L_36:
        /*00a4*/ 	.word	index@(.nv.constant0._Z11phase_threePiiiiii)
        /*00a8*/ 	.short	0x0380
        /*00aa*/ 	.short	0x001c


	//----- nvinfo : EIATTR_SW_WAR
	.align		4
.L_37:
        /*00ac*/ 	.byte	0x04, 0x36
        /*00ae*/ 	.short	(.L_39 - .L_38)
.L_38:
        /*00b0*/ 	.word	0x00000008
.L_39:


//--------------------- .nv.info._Z9phase_twoPiiiii --------------------------
	.section	.nv.info._Z9phase_twoPiiiii,"",@"SHT_CUDA_INFO"
	.sectionflags	@""
	.align	4


	//----- nvinfo : EIATTR_CUDA_API_VERSION
	.align		4
        /*0000*/ 	.byte	0x04, 0x37
        /*0002*/ 	.short	(.L_41 - .L_40)
.L_40:
        /*0004*/ 	.word	0x00000082


	//----- nvinfo : EIATTR_KPARAM_INFO
	.align		4
.L_41:
        /*0008*/ 	.byte	0x04, 0x17
        /*000a*/ 	.short	(.L_43 - .L_42)
.L_42:
        /*000c*/ 	.word	0x00000000
        /*0010*/ 	.short	0x0004
        /*0012*/ 	.short	0x0014
        /*0014*/ 	.byte	0x00, 0xf0, 0x11, 0x00


	//----- nvinfo : EIATTR_KPARAM_INFO
	.align		4
.L_43:
        /*0018*/ 	.byte	0x04, 0x17
        /*001a*/ 	.short	(.L_45 - .L_44)
.L_44:
        /*001c*/ 	.word	0x00000000
        /*0020*/ 	.short	0x0003
        /*0022*/ 	.short	0x0010
        /*0024*/ 	.byte	0x00, 0xf0, 0x11, 0x00


	//----- nvinfo : EIATTR_KPARAM_INFO
	.align		4
.L_45:
        /*0028*/ 	.byte	0x04, 0x17
        /*002a*/ 	.short	(.L_47 - .L_46)
.L_46:
        /*002c*/ 	.word	0x00000000
        /*0030*/ 	.short	0x0002
        /*0032*/ 	.short	0x000c
        /*0034*/ 	.byte	0x00, 0xf0, 0x11, 0x00


	//----- nvinfo : EIATTR_KPARAM_INFO
	.align		4
.L_47:
        /*0038*/ 	.byte	0x04, 0x17
        /*003a*/ 	.short	(.L_49 - .L_48)
.L_48:
        /*003c*/ 	.word	0x00000000
        /*0040*/ 	.short	0x0001
        /*0042*/ 	.short	0x0008
        /*0044*/ 	.byte	0x00, 0xf0, 0x11, 0x00


	//----- nvinfo : EIATTR_KPARAM_INFO
	.align		4
.L_49:
        /*0048*/ 	.byte	0x04, 0x17
        /*004a*/ 	.short	(.L_51 - .L_50)
.L_50:
        /*004c*/ 	.word	0x00000000
        /*0050*/ 	.short	0x0000
        /*0052*/ 	.short	0x0000
        /*0054*/ 	.byte	0x00, 0xf5, 0x21, 0x00


	//----- nvinfo : EIATTR_SPARSE_MMA_MASK
	.align		4
.L_51:
        /*0058*/ 	.byte	0x03, 0x50
        /*005a*/ 	.short	0x0000


	//----- nvinfo : EIATTR_MAXREG_COUNT
	.align		4
        /*005c*/ 	.byte	0x03, 0x1b
        /*005e*/ 	.short	0x00ff


	//----- nvinfo : EIATTR_NUM_BARRIERS
	.align		4
        /*0060*/ 	.byte	0x02, 0x4c
        /*0062*/ 	.byte	0x01
	.zero		1


	//----- nvinfo : EIATTR_MERCURY_ISA_VERSION
	.align		4
        /*0064*/ 	.byte	0x03, 0x5f
        /*0066*/ 	.short	0x0101


	//----- nvinfo : EIATTR_VRC_CTA_INIT_COUNT
	.align		4
        /*0068*/ 	.byte	0x02, 0x4a
	.zero		1
	.zero		1


	//----- nvinfo : EIATTR_EXIT_INSTR_OFFSETS
	.align		4
        /*006c*/ 	.byte	0x04, 0x1c
        /*006e*/ 	.short	(.L_53 - .L_52)


	//   ....[0]....
.L_52:
        /*0070*/ 	.word	0x00000040


	//   ....[1]....
        /*0074*/ 	.word	0x00000340


	//   ....[2]....
        /*0078*/ 	.word	0x00001180


	//   ....[3]....
        /*007c*/ 	.word	0x000011a0


	//----- nvinfo : EIATTR_CBANK_PARAM_SIZE
	.align		4
.L_53:
        /*0080*/ 	.byte	0x03, 0x19
        /*0082*/ 	.short	0x0018


	//----- nvinfo : EIATTR_PARAM_CBANK
	.align		4
        /*0084*/ 	.byte	0x04, 0x0a
        /*0086*/ 	.short	(.L_55 - .L_54)
	.align		4
.L_54:
        /*0088*/ 	.word	index@(.nv.constant0._Z9phase_twoPiiiii)
        /*008c*/ 	.short	0x0380
        /*008e*/ 	.short	0x0018


	//----- nvinfo : EIATTR_SW_WAR
	.align		4
.L_55:
        /*0090*/ 	.byte	0x04, 0x36
        /*0092*/ 	.short	(.L_57 - .L_56)
.L_56:
        /*0094*/ 	.word	0x00000008
.L_57:


//--------------------- .nv.info._Z9phase_onePiiiii --------------------------
	.section	.nv.info._Z9phase_onePiiiii,"",@"SHT_CUDA_INFO"
	.sectionflags	@""
	.align	4


	//----- nvinfo : EIATTR_CUDA_API_VERSION
	.align		4
        /*0000*/ 	.byte	0x04, 0x37
        /*0002*/ 	.short	(.L_59 - .L_58)
.L_58:
        /*0004*/ 	.word	0x00000082


	//----- nvinfo : EIATTR_KPARAM_INFO
	.align		4
.L_59:
        /*0008*/ 	.byte	0x04, 0x17
        /*000a*/ 	.short	(.L_61 - .L_60)
.L_60:
        /*000c*/ 	.word	0x00000000
        /*0010*/ 	.short	0x0004
        /*0012*/ 	.short	0x0014
        /*0014*/ 	.byte	0x00, 0xf0, 0x11, 0x00


	//----- nvinfo : EIATTR_KPARAM_INFO
	.align		4
.L_61:
        /*0018*/ 	.byte	0x04, 0x17
        /*001a*/ 	.short	(.L_63 - .L_62)
.L_62:
        /*001c*/ 	.word	0x00000000
        /*0020*/ 	.short	0x0003
        /*0022*/ 	.short	0x0010
        /*0024*/ 	.byte	0x00, 0xf0, 0x11, 0x00


	//----- nvinfo : EIATTR_KPARAM_INFO
	.align		4
.L_63:
        /*0028*/ 	.byte	0x04, 0x17
        /*002a*/ 	.short	(.L_65 - .L_64)
.L_64:
        /*002c*/ 	.word	0x00000000
        /*0030*/ 	.short	0x0002
        /*0032*/ 	.short	0x000c
        /*0034*/ 	.byte	0x00, 0xf0, 0x11, 0x00


	//----- nvinfo : EIATTR_KPARAM_INFO
	.align		4
.L_65:
        /*0038*/ 	.byte	0x04, 0x17
        /*003a*/ 	.short	(.L_67 - .L_66)
.L_66:
        /*003c*/ 	.word	0x00000000
        /*0040*/ 	.short	0x0001
        /*0042*/ 	.short	0x0008
        /*0044*/ 	.byte	0x00, 0xf0, 0x11, 0x00


	//----- nvinfo : EIATTR_KPARAM_INFO
	.align		4
.L_67:
        /*0048*/ 	.byte	0x04, 0x17
        /*004a*/ 	.short	(.L_69 - .L_68)
.L_68:
        /*004c*/ 	.word	0x00000000
        /*0050*/ 	.short	0x0000
        /*0052*/ 	.short	0x0000
        /*0054*/ 	.byte	0x00, 0xf5, 0x21, 0x00


	//----- nvinfo : EIATTR_SPARSE_MMA_MASK
	.align		4
.L_69:
        /*0058*/ 	.byte	0x03, 0x50
        /*005a*/ 	.short	0x0000


	//----- nvinfo : EIATTR_MAXREG_COUNT
	.align		4
        /*005c*/ 	.byte	0x03, 0x1b
        /*005e*/ 	.short	0x00ff


	//----- nvinfo : EIATTR_NUM_BARRIERS
	.align		4
        /*0060*/ 	.byte	0x02, 0x4c
        /*0062*/ 	.byte	0x01
	.zero		1


	//----- nvinfo : EIATTR_MERCURY_ISA_VERSION
	.align		4
        /*0064*/ 	.byte	0x03, 0x5f
        /*0066*/ 	.short	0x0101


	//----- nvinfo : EIATTR_VRC_CTA_INIT_COUNT
	.align		4
        /*0068*/ 	.byte	0x02, 0x4a
	.zero		1
	.zero		1


	//----- nvinfo : EIATTR_EXIT_INSTR_OFFSETS
	.align		4
        /*006c*/ 	.byte	0x04, 0x1c
        /*006e*/ 	.short	(.L_71 - .L_70)


	//   ....[0]....
.L_70:
        /*0070*/ 	.word	0x00000170


	//   ....[1]....
        /*0074*/ 	.word	0x00000630


	//   ....[2]....
        /*0078*/ 	.word	0x00000650


	//----- nvinfo : EIATTR_CBANK_PARAM_SIZE
	.align		4
.L_71:
        /*007c*/ 	.byte	0x03, 0x19
        /*007e*/ 	.short	0x0018


	//----- nvinfo : EIATTR_PARAM_CBANK
	.align		4
        /*0080*/ 	.byte	0x04, 0x0a
        /*0082*/ 	.short	(.L_73 - .L_72)
	.align		4
.L_72:
        /*0084*/ 	.word	index@(.nv.constant0._Z9phase_onePiiiii)
        /*0088*/ 	.short	0x0380
        /*008a*/ 	.short	0x0018


	//----- nvinfo : EIATTR_SW_WAR
	.align		4
.L_73:
        /*008c*/ 	.byte	0x04, 0x36
        /*008e*/ 	.short	(.L_75 - .L_74)
.L_74:
        /*0090*/ 	.word	0x00000008
.L_75:


//--------------------- .nv.callgraph             --------------------------
	.section	.nv.callgraph,"",@"SHT_CUDA_CALLGRAPH"
	.align	4
	.sectionentsize	8
	.align		4
        /*0000*/ 	.word	0x00000000
	.align		4
        /*0004*/ 	.word	0xffffffff
	.align		4
        /*0008*/ 	.word	0x00000000
	.align		4
        /*000c*/ 	.word	0xfffffffe
	.align		4
        /*0010*/ 	.word	0x00000000
	.align		4
        /*0014*/ 	.word	0xfffffffd
	.align		4
        /*0018*/ 	.word	0x00000000
	.align		4
        /*001c*/ 	.word	0xfffffffc


//--------------------- .text._Z11phase_threePiiiiii --------------------------
	.section	.text._Z11phase_threePiiiiii,"ax",@progbits
	.align	128
        .global         _Z11phase_threePiiiiii
        .type           _Z11phase_threePiiiiii,@function
        .size           _Z11phase_threePiiiiii,(.L_x_23 - _Z11phase_threePiiiiii)
        .other          _Z11phase_threePiiiiii,@"STO_CUDA_ENTRY STV_DEFAULT"
_Z11phase_threePiiiiii:
.text._Z11phase_threePiiiiii:
[----:B------:R-:W-:Y:S08]  /*0000*/  LDC R1, c[0x0][0x37c] ;  /* 0x0000df00ff017b82 */ /* 0x000ff00000000800 */
[----:B------:R-:W0:Y:S01]  /*0010*/  S2UR UR4, SR_CTAID.Y ;  /* 0x00000000000479c3 */ /* 0x000e220000002600 */
[----:B------:R-:W0:Y:S07]  /*0020*/  LDCU UR5, c[0x0][0x398] ;  /* 0x00007300ff0577ac */ /* 0x000e2e0008000800 */
[----:B------:R-:W1:Y:S08]  /*0030*/  LDC R0, c[0x0][0x388] ;  /* 0x0000e200ff007b82 */ /* 0x000e700000000800 */
[----:B------:R-:W2:Y:S01]  /*0040*/  S2UR UR6, SR_CTAID.X ;  /* 0x00000000000679c3 */ /* 0x000ea20000002500 */
[----:B0-----:R-:W-:-:S06]  /*0050*/  UIADD3 UR4, UPT, UPT, UR4, UR5, URZ ;  /* 0x0000000504047290 */ /* 0x001fcc000fffe0ff */
[----:B-1----:R-:W-:-:S04]  /*0060*/  ISETP.NE.AND P0, PT, R0, UR4, PT ;  /* 0x0000000400007c0c */ /* 0x002fc8000bf05270 */
[----:B--2---:R-:W-:-:S13]  /*0070*/  ISETP.EQ.OR P0, PT, R0, UR6, !P0 ;  /* 0x0000000600007c0c */ /* 0x004fda000c702670 */
[----:B------:R-:W-:Y:S05]  /*0080*/  @P0 EXIT ;  /* 0x000000000000094d */ /* 0x000fea0003800000 */
[----:B------:R-:W0:Y:S01]  /*0090*/  S2R R12, SR_TID.Y ;  /* 0x00000000000c7919 */ /* 0x000e220000002200 */
[----:B------:R-:W0:Y:S01]  /*00a0*/  LDC R6, c[0x0][0x360] ;  /* 0x0000d800ff067b82 */ /* 0x000e220000000800 */
[----:B------:R-:W1:Y:S01]  /*00b0*/  LDCU.64 UR8, c[0x0][0x358] ;  /* 0x00006b00ff0877ac */ /* 0x000e620008000a00 */
[----:B------:R-:W2:Y:S06]  /*00c0*/  S2R R15, SR_TID.X ;  /* 0x00000000000f7919 */ /* 0x000eac0000002100 */
[----:B------:R-:W3:Y:S01]  /*00d0*/  LDC.64 R4, c[0x0][0x390] ;  /* 0x0000e400ff047b82 */ /* 0x000ee20000000a00 */
[----:B0-----:R-:W-:-:S02]  /*00e0*/  IMAD R3, R6, UR4, R12 ;  /* 0x0000000406037c24 */ /* 0x001fc4000f8e020c */
[----:B---3--:R-:W-:Y:S02]  /*00f0*/  IMAD.IADD R7, R12, 0x1, R5 ;  /* 0x000000010c077824 */ /* 0x008fe400078e0205 */
[----:B--2---:R-:W-:Y:S02]  /*0100*/  IMAD R2, R6, UR6, R15 ;  /* 0x0000000606027c24 */ /* 0x004fe4000f8e020f */
[----:B------:R-:W-:-:S03]  /*0110*/  IMAD.IADD R0, R15, 0x1, R5 ;  /* 0x000000010f007824 */ /* 0x000fc600078e0205 */
[----:B------:R-:W-:Y:S02]  /*0120*/  VIMNMX R11, PT, PT, R2, R7, !PT ;  /* 0x00000007020b7248 */ /* 0x000fe40007fe0100 */
[----:B------:R-:W-:Y:S02]  /*0130*/  VIMNMX R9, PT, PT, R3, R0, !PT ;  /* 0x0000000003097248 */ /* 0x000fe40007fe0100 */
[-C--:B------:R-:W-:Y:S02]  /*0140*/  ISETP.GE.AND P1, PT, R11, R4.reuse, PT ;  /* 0x000000040b00720c */ /* 0x080fe40003f26270 */
[----:B------:R-:W-:-:S11]  /*0150*/  ISETP.GE.AND P0, PT, R9, R4, PT ;  /* 0x000000040900720c */ /* 0x000fd60003f06270 */
[----:B------:R-:W0:Y:S08]  /*0160*/  @!P1 LDC R14, c[0x0][0x38c] ;  /* 0x0000e300ff0e9b82 */ /* 0x000e300000000800 */
[----:B------:R-:W2:Y:S08]  /*0170*/  @!P0 LDC R13, c[0x0][0x38c] ;  /* 0x0000e300ff0d8b82 */ /* 0x000eb00000000800 */
[----:B------:R-:W3:Y:S08]  /*0180*/  @!P1 LDC.64 R8, c[0x0][0x380] ;  /* 0x0000e000ff089b82 */ /* 0x000ef00000000a00 */
[----:B------:R-:W4:Y:S01]  /*0190*/  @!P0 LDC.64 R10, c[0x0][0x380] ;  /* 0x0000e000ff0a8b82 */ /* 0x000f220000000a00 */
[----:B0-----:R-:W-:-:S02]  /*01a0*/  @!P1 IMAD R7, R7, R14, R2 ;  /* 0x0000000e07079224 */ /* 0x001fc400078e0202 */
[----:B------:R-:W-:Y:S02]  /*01b0*/  IMAD.MOV.U32 R14, RZ, RZ, 0x3b9aca00 ;  /* 0x3b9aca00ff0e7424 */ /* 0x000fe400078e00ff */
[----:B--2---:R-:W-:Y:S02]  /*01c0*/  @!P0 IMAD R13, R3, R13, R0 ;  /* 0x0000000d030d8224 */ /* 0x004fe400078e0200 */
[----:B---3--:R-:W-:-:S04]  /*01d0*/  @!P1 IMAD.WIDE R8, R7, 0x4, R8 ;  /* 0x0000000407089825 */ /* 0x008fc800078e0208 */
[----:B------:R-:W-:Y:S01]  /*01e0*/  IMAD.MOV.U32 R7, RZ, RZ, 0x3b9aca00 ;  /* 0x3b9aca00ff077424 */ /* 0x000fe200078e00ff */
[----:B-1----:R0:W2:Y:S01]  /*01f0*/  @!P1 LDG.E R14, desc[UR8][R8.64] ;  /* 0x00000008080e9981 */ /* 0x0020a2000c1e1900 */
[----:B----4-:R-:W-:-:S05]  /*0200*/  @!P0 IMAD.WIDE R10, R13, 0x4, R10 ;  /* 0x000000040d0a8825 */ /* 0x010fca00078e020a */
[----:B------:R-:W3:Y:S01]  /*0210*/  @!P0 LDG.E R7, desc[UR8][R10.64] ;  /* 0x000000080a078981 */ /* 0x000ee2000c1e1900 */
[----:B------:R-:W1:Y:S01]  /*0220*/  S2UR UR5, SR_CgaCtaId ;  /* 0x00000000000579c3 */ /* 0x000e620000008800 */
[----:B------:R-:W-:Y:S01]  /*0230*/  UMOV UR4, 0x400 ;  /* 0x0000040000047882 */ /* 0x000fe20000000000 */
[----:B------:R-:W-:Y:S01]  /*0240*/  IMAD.SHL.U32 R13, R15, 0x4, RZ ;  /* 0x000000040f0d7824 */ /* 0x000fe200078e00ff */
[----:B------:R-:W-:Y:S01]  /*0250*/  VIMNMX R15, PT, PT, R3, R2, !PT ;  /* 0x00000002030f7248 */ /* 0x000fe20007fe0100 */
[----:B------:R-:W-:-:S03]  /*0260*/  IMAD.SHL.U32 R0, R12, 0x80, RZ ;  /* 0x000000800c007824 */ /* 0x000fc600078e00ff */
[----:B------:R-:W-:Y:S01]  /*0270*/  ISETP.GE.AND P0, PT, R15, R4, PT ;  /* 0x000000040f00720c */ /* 0x000fe20003f06270 */
[----:B-1----:R-:W-:Y:S02]  /*0280*/  ULEA UR6, UR5, UR4, 0x18 ;  /* 0x0000000405067291 */ /* 0x002fe4000f8ec0ff */
[----:B------:R-:W-:-:S04]  /*0290*/  UIADD3 UR4, UPT, UPT, UR4, 0x1000, URZ ;  /* 0x0000100004047890 */ /* 0x000fc8000fffe0ff */
[----:B------:R-:W-:Y:S01]  /*02a0*/  ULEA UR4, UR5, UR4, 0x18 ;  /* 0x0000000405047291 */ /* 0x000fe2000f8ec0ff */
[----:B------:R-:W-:-:S04]  /*02b0*/  VIADD R12, R0, UR6 ;  /* 0x00000006000c7c36 */ /* 0x000fc80008000000 */
[----:B0-----:R-:W-:Y:S01]  /*02c0*/  IMAD.IADD R8, R12, 0x1, R13 ;  /* 0x000000010c087824 */ /* 0x001fe200078e020d */
[----:B------:R-:W-:-:S04]  /*02d0*/  IADD3 R9, PT, PT, R13, UR4, R0 ;  /* 0x000000040d097c10 */ /* 0x000fc8000fffe000 */
[----:B---3--:R0:W-:Y:S04]  /*02e0*/  STS [R8], R7 ;  /* 0x0000000708007388 */ /* 0x0081e80000000800 */
[----:B--2---:R0:W-:Y:S01]  /*02f0*/  STS [R9], R14 ;  /* 0x0000000e09007388 */ /* 0x0041e20000000800 */
[----:B------:R-:W-:Y:S05]  /*0300*/  @P0 EXIT ;  /* 0x000000000000094d */ /* 0x000fea0003800000 */
[----:B0-----:R-:W0:Y:S01]  /*0310*/  LDC.64 R8, c[0x0][0x380] ;  /* 0x0000e000ff087b82 */ /* 0x001e220000000a00 */
[----:B------:R-:W1:Y:S07]  /*0320*/  LDCU UR5, c[0x0][0x38c] ;  /* 0x00007180ff0577ac */ /* 0x000e6e0008000800 */
[----:B------:R-:W-:Y:S01]  /*0330*/  BAR.SYNC.DEFER_BLOCKING 0x0 ;  /* 0x0000000000007b1d */ /* 0x000fe20000010000 */
[----:B-1----:R-:W-:-:S04]  /*0340*/  IMAD R3, R3, UR5, R2 ;  /* 0x0000000503037c24 */ /* 0x002fc8000f8e0202 */
[----:B0-----:R-:W-:Y:S01]  /*0350*/  IMAD.WIDE R2, R3, 0x4, R8 ;  /* 0x0000000403027825 */ /* 0x001fe200078e0208 */
[----:B------:R-:W-:Y:S04]  /*0360*/  LDS R23, [R0+UR6] ;  /* 0x0000000600177984 */ /* 0x000fe80008000800 */
[----:B------:R0:W5:Y:S01]  /*0370*/  LDG.E R14, desc[UR8][R2.64] ;  /* 0x00000008020e7981 */ /* 0x000162000c1e1900 */
[----:B------:R-:W-:Y:S01]  /*0380*/  VIADDMNMX.U32 R4, R4, -R5, R6, PT ;  /* 0x8000000504047246 */ /* 0x000fe20003800006 */
[----:B------:R-:W-:Y:S02]  /*0390*/  VIADD R16, R13, UR4 ;  /* 0x000000040d107c36 */ /* 0x000fe40008000000 */
[----:B------:R-:W1:Y:S01]  /*03a0*/  LDS R8, [R13+UR4] ;  /* 0x000000040d087984 */ /* 0x000e620008000800 */
[----:B------:R-:W-:Y:S01]  /*03b0*/  ISETP.GE.U32.AND P0, PT, R4, 0x2, PT ;  /* 0x000000020400780c */ /* 0x000fe20003f06070 */
[----:B-1----:R-:W-:-:S12]  /*03c0*/  IMAD.IADD R23, R23, 0x1, R8 ;  /* 0x0000000117177824 */ /* 0x002fd800078e0208 */
[----:B0-----:R-:W-:Y:S05]  /*03d0*/  @!P0 BRA `(.L_x_0) ;  /* 0x0000000400e88947 */ /* 0x001fea0003800000 */
[C---:B------:R-:W-:Y:S02]  /*03e0*/  VIADD R5, R4.reuse, 0xfffffffe ;  /* 0xfffffffe04057836 */ /* 0x040fe40000000000 */
[----:B------:R-:W-:-:S03]  /*03f0*/  VIADD R17, R4, 0xffffffff ;  /* 0xffffffff04117836 */ /* 0x000fc60000000000 */
[----:B------:R-:W-:Y:S01]  /*0400*/  ISETP.GE.U32.AND P0, PT, R5, 0xf, PT ;  /* 0x0000000f0500780c */ /* 0x000fe20003f06070 */
[----:B------:R-:W-:Y:S01]  /*0410*/  IMAD.MOV.U32 R5, RZ, RZ, 0x1 ;  /* 0x00000001ff057424 */ /* 0x000fe200078e00ff */
[----:B------:R-:W-:-:S11]  /*0420*/  LOP3.LUT R21, R17, 0xf, RZ, 0xc0, !PT ;  /* 0x0000000f11157812 */ /* 0x000fd600078ec0ff */
[----:B------:R-:W-:Y:S05]  /*0430*/  @!P0 BRA `(.L_x_1) ;  /* 0x0000000000c48947 */ /* 0x000fea0003800000 */
[----:B------:R-:W-:Y:S01]  /*0440*/  LOP3.LUT R19, R17, 0xfffffff0, RZ, 0xc0, !PT ;  /* 0xfffffff011137812 */ /* 0x000fe200078ec0ff */
[----:B------:R-:W-:Y:S02]  /*0450*/  VIADD R15, R12, 0x20 ;  /* 0x000000200c0f7836 */ /* 0x000fe40000000000 */
[----:B------:R-:W-:Y:S02]  /*0460*/  VIADD R18, R16, 0x400 ;  /* 0x0000040010127836 */ /* 0x000fe40000000000 */
[----:B------:R-:W-:Y:S02]  /*0470*/  IMAD.MOV.U32 R20, RZ, RZ, RZ ;  /* 0x000000ffff147224 */ /* 0x000fe400078e00ff */
[----:B------:R-:W-:-:S07]  /*0480*/  IMAD.MOV R19, RZ, RZ, -R19 ;  /* 0x000000ffff137224 */ /* 0x000fce00078e0a13 */
.L_x_2:
[----:B------:R-:W-:Y:S01]  /*0490*/  LDS.128 R8, [R15+-0x20] ;  /* 0xffffe0000f087984 */ /* 0x000fe20000000c00 */
[----:B------:R-:W-:Y:S02]  /*04a0*/  VIADD R19, R19, 0x10 ;  /* 0x0000001013137836 */ /* 0x000fe40000000000 */
[----:B------:R-:W-:Y:S01]  /*04b0*/  VIADD R20, R20, 0x10 ;  /* 0x0000001014147836 */ /* 0x000fe20000000000 */
[----:B------:R-:W0:Y:S02]  /*04c0*/  LDS R24, [R18+-0x380] ;  /* 0xfffc800012187984 */ /* 0x000e240000000800 */
[----:B------:R-:W-:Y:S02]  /*04d0*/  ISETP.NE.AND P0, PT, R19, RZ, PT ;  /* 0x000000ff1300720c */ /* 0x000fe40003f05270 */
[----:B------:R-:W1:Y:S04]  /*04e0*/  LDS R25, [R18+-0x300] ;  /* 0xfffd000012197984 */ /* 0x000e680000000800 */
[----:B------:R-:W2:Y:S04]  /*04f0*/  LDS R26, [R18+-0x280] ;  /* 0xfffd8000121a7984 */ /* 0x000ea80000000800 */
[----:B------:R-:W-:Y:S04]  /*0500*/  LDS R27, [R18+-0x200] ;  /* 0xfffe0000121b7984 */ /* 0x000fe80000000800 */
[----:B------:R-:W3:Y:S04]  /*0510*/  LDS.128 R4, [R15+-0x10] ;  /* 0xfffff0000f047984 */ /* 0x000ee80000000c00 */
[----:B------:R-:W4:Y:S01]  /*0520*/  LDS R22, [R18+-0x180] ;  /* 0xfffe800012167984 */ /* 0x000f220000000800 */
[----:B0-----:R-:W-:-:S03]  /*0530*/  VIADDMNMX R9, R24, R9, R23, PT ;  /* 0x0000000918097246 */ /* 0x001fc60003800117 */
[----:B------:R-:W-:Y:S01]  /*0540*/  LDS R24, [R18+0x80] ;  /* 0x0000800012187984 */ /* 0x000fe20000000800 */
[----:B-1----:R-:W-:-:S03]  /*0550*/  VIADDMNMX R10, R25, R10, R9, PT ;  /* 0x0000000a190a7246 */ /* 0x002fc60003800109 */
[----:B------:R-:W0:Y:S01]  /*0560*/  LDS R25, [R18+-0x100] ;  /* 0xffff000012197984 */ /* 0x000e220000000800 */
[----:B--2---:R-:W-:-:S03]  /*0570*/  VIADDMNMX R10, R26, R11, R10, PT ;  /* 0x0000000b1a0a7246 */ /* 0x004fc6000380010a */
[----:B------:R-:W1:Y:S04]  /*0580*/  LDS R26, [R18+-0x80] ;  /* 0xffff8000121a7984 */ /* 0x000e680000000800 */
[----:B------:R-:W-:Y:S01]  /*0590*/  LDS R23, [R18+0x100] ;  /* 0x0001000012177984 */ /* 0x000fe20000000800 */
[----:B---3--:R-:W-:-:S03]  /*05a0*/  VIADDMNMX R4, R27, R4, R10, PT ;  /* 0x000000041b047246 */ /* 0x008fc6000380010a */
[----:B------:R-:W-:Y:S01]  /*05b0*/  LDS R27, [R18] ;  /* 0x00000000121b7984 */ /* 0x000fe20000000800 */
[----:B----4-:R-:W-:-:S03]  /*05c0*/  VIADDMNMX R4, R22, R5, R4, PT ;  /* 0x0000000516047246 */ /* 0x010fc60003800104 */
[----:B------:R-:W2:Y:S04]  /*05d0*/  LDS.128 R8, [R15] ;  /* 0x000000000f087984 */ /* 0x000ea80000000c00 */
[----:B------:R-:W3:Y:S01]  /*05e0*/  LDS R22, [R18+0x180] ;  /* 0x0001800012167984 */ /* 0x000ee20000000800 */
[----:B0-----:R-:W-:-:S03]  /*05f0*/  VIADDMNMX R4, R25, R6, R4, PT ;  /* 0x0000000619047246 */ /* 0x001fc60003800104 */
[----:B------:R-:W-:Y:S01]  /*0600*/  LDS R25, [R18+0x200] ;  /* 0x0002000012197984 */ /* 0x000fe20000000800 */
[----:B-1----:R-:W-:-:S04]  /*0610*/  VIADDMNMX R4, R26, R7, R4, PT ;  /* 0x000000071a047246 */ /* 0x002fc80003800104 */
[----:B--2---:R-:W-:Y:S02]  /*0620*/  VIADDMNMX R8, R27, R8, R4, PT ;  /* 0x000000081b087246 */ /* 0x004fe40003800104 */
[----:B------:R-:W0:Y:S02]  /*0630*/  LDS.128 R4, [R15+0x10] ;  /* 0x000010000f047984 */ /* 0x000e240000000c00 */
[----:B------:R-:W-:Y:S02]  /*0640*/  VIADDMNMX R24, R24, R9, R8, PT ;  /* 0x0000000918187246 */ /* 0x000fe40003800108 */
[----:B------:R-:W1:Y:S02]  /*0650*/  LDS R8, [R18+0x280] ;  /* 0x0002800012087984 */ /* 0x000e640000000800 */
[----:B------:R-:W-:Y:S02]  /*0660*/  VIADDMNMX R26, R23, R10, R24, PT ;  /* 0x0000000a171a7246 */ /* 0x000fe40003800118 */
[----:B------:R-:W2:Y:S02]  /*0670*/  LDS R9, [R18+0x300] ;  /* 0x0003000012097984 */ /* 0x000ea40000000800 */
[----:B---3--:R-:W-:-:S02]  /*0680*/  VIADDMNMX R11, R22, R11, R26, PT ;  /* 0x0000000b160b7246 */ /* 0x008fc4000380011a */
[----:B------:R-:W3:Y:S04]  /*0690*/  LDS R24, [R18+0x380] ;  /* 0x0003800012187984 */ /* 0x000ee80000000800 */
[----:B------:R4:W-:Y:S04]  /*06a0*/  LDS R10, [R15+0x20] ;  /* 0x000020000f0a7984 */ /* 0x0009e80000000800 */
[----:B------:R4:W3:Y:S02]  /*06b0*/  LDS R23, [R18+0x400] ;  /* 0x0004000012177984 */ /* 0x0008e40000000800 */
[----:B----4-:R-:W-:-:S02]  /*06c0*/  VIADD R15, R15, 0x40 ;  /* 0x000000400f0f7836 */ /* 0x010fc40000000000 */
[----:B------:R-:W-:Y:S01]  /*06d0*/  VIADD R18, R18, 0x800 ;  /* 0x0000080012127836 */ /* 0x000fe20000000000 */
[----:B0-----:R-:W-:-:S04]  /*06e0*/  VIADDMNMX R4, R25, R4, R11, PT ;  /* 0x0000000419047246 */ /* 0x001fc8000380010b */
[----:B-1----:R-:W-:-:S04]  /*06f0*/  VIADDMNMX R4, R8, R5, R4, PT ;  /* 0x0000000508047246 */ /* 0x002fc80003800104 */
[----:B--2---:R-:W-:-:S04]  /*0700*/  VIADDMNMX R4, R9, R6, R4, PT ;  /* 0x0000000609047246 */ /* 0x004fc80003800104 */
[----:B---3--:R-:W-:-:S04]  /*0710*/  VIADDMNMX R4, R24, R7, R4, PT ;  /* 0x0000000718047246 */ /* 0x008fc80003800104 */
[----:B------:R-:W-:Y:S01]  /*0720*/  VIADDMNMX R23, R23, R10, R4, PT ;  /* 0x0000000a17177246 */ /* 0x000fe20003800104 */
[----:B------:R-:W-:Y:S06]  /*0730*/  @P0 BRA `(.L_x_2) ;  /* 0xfffffffc00540947 */ /* 0x000fec000383ffff */
[----:B------:R-:W-:-:S07]  /*0740*/  VIADD R5, R20, 0x1 ;  /* 0x0000000114057836 */ /* 0x000fce0000000000 */
.L_x_1:
[----:B------:R-:W-:-:S13]  /*0750*/  ISETP.NE.AND P0, PT, R21, RZ, PT ;  /* 0x000000ff1500720c */ /* 0x000fda0003f05270 */
[----:B------:R-:W-:Y:S05]  /*0760*/  @!P0 BRA `(.L_x_0) ;  /* 0x0000000400048947 */ /* 0x000fea0003800000 */
[----:B------:R-:W-:Y:S02]  /*0770*/  ISETP.GE.U32.AND P0, PT, R21, 0x8, PT ;  /* 0x000000081500780c */ /* 0x000fe40003f06070 */
[----:B------:R-:W-:-:S04]  /*0780*/  LOP3.LUT R26, R17, 0x7, RZ, 0xc0, !PT ;  /* 0x00000007111a7812 */ /* 0x000fc800078ec0ff */
[----:B------:R-:W-:-:S07]  /*0790*/  ISETP.NE.AND P1, PT, R26, RZ, PT ;  /* 0x000000ff1a00720c */ /* 0x000fce0003f25270 */
[----:B------:R-:W-:Y:S06]  /*07a0*/  @!P0 BRA `(.L_x_3) ;  /* 0x00000000006c8947 */ /* 0x000fec0003800000 */
[C---:B------:R-:W-:Y:S02]  /*07b0*/  IMAD R24, R5.reuse, 0x4, R12 ;  /* 0x0000000405187824 */ /* 0x040fe400078e020c */
[C---:B------:R-:W-:Y:S02]  /*07c0*/  IMAD R25, R5.reuse, 0x80, R16 ;  /* 0x0000008005197824 */ /* 0x040fe400078e0210 */
[----:B------:R-:W-:Y:S01]  /*07d0*/  VIADD R5, R5, 0x8 ;  /* 0x0000000805057836 */ /* 0x000fe20000000000 */
[----:B------:R-:W-:Y:S04]  /*07e0*/  LDS R20, [R24] ;  /* 0x0000000018147984 */ /* 0x000fe80000000800 */
[----:B------:R-:W0:Y:S04]  /*07f0*/  LDS R21, [R25] ;  /* 0x0000000019157984 */ /* 0x000e280000000800 */
[----:B------:R-:W-:Y:S04]  /*0800*/  LDS R4, [R24+0x4] ;  /* 0x0000040018047984 */ /* 0x000fe80000000800 */
[----:B------:R-:W1:Y:S04]  /*0810*/  LDS R19, [R25+0x80] ;  /* 0x0000800019137984 */ /* 0x000e680000000800 */
[----:B------:R-:W-:Y:S04]  /*0820*/  LDS R18, [R24+0x8] ;  /* 0x0000080018127984 */ /* 0x000fe80000000800 */
[----:B------:R-:W2:Y:S04]  /*0830*/  LDS R15, [R25+0x100] ;  /* 0x00010000190f7984 */ /* 0x000ea80000000800 */
[----:B------:R-:W-:Y:S04]  /*0840*/  LDS R11, [R24+0xc] ;  /* 0x00000c00180b7984 */ /* 0x000fe80000000800 */
[----:B------:R-:W3:Y:S04]  /*0850*/  LDS R10, [R25+0x180] ;  /* 0x00018000190a7984 */ /* 0x000ee80000000800 */
[----:B------:R-:W-:Y:S04]  /*0860*/  LDS R9, [R24+0x10] ;  /* 0x0000100018097984 */ /* 0x000fe80000000800 */
[----:B------:R-:W4:Y:S04]  /*0870*/  LDS R8, [R25+0x200] ;  /* 0x0002000019087984 */ /* 0x000f280000000800 */
[----:B------:R-:W-:Y:S04]  /*0880*/  LDS R7, [R24+0x14] ;  /* 0x0000140018077984 */ /* 0x000fe80000000800 */
[----:B------:R-:W4:Y:S01]  /*0890*/  LDS R6, [R25+0x280] ;  /* 0x0002800019067984 */ /* 0x000f220000000800 */
[----:B0-----:R-:W-:-:S03]  /*08a0*/  VIADDMNMX R27, R21, R20, R23, PT ;  /* 0x00000014151b7246 */ /* 0x001fc60003800117 */
[----:B------:R-:W-:Y:S04]  /*08b0*/  LDS R21, [R24+0x18] ;  /* 0x0000180018157984 */ /* 0x000fe80000000800 */
[----:B------:R-:W0:Y:S01]  /*08c0*/  LDS R20, [R25+0x300] ;  /* 0x0003000019147984 */ /* 0x000e220000000800 */
[----:B-1----:R-:W-:-:S03]  /*08d0*/  VIADDMNMX R4, R19, R4, R27, PT ;  /* 0x0000000413047246 */ /* 0x002fc6000380011b */
[----:B------:R-:W-:Y:S04]  /*08e0*/  LDS R23, [R24+0x1c] ;  /* 0x00001c0018177984 */ /* 0x000fe80000000800 */
[----:B------:R-:W1:Y:S01]  /*08f0*/  LDS R22, [R25+0x380] ;  /* 0x0003800019167984 */ /* 0x000e620000000800 */
[----:B--2---:R-:W-:-:S04]  /*0900*/  VIADDMNMX R4, R15, R18, R4, PT ;  /* 0x000000120f047246 */ /* 0x004fc80003800104 */
[----:B---3--:R-:W-:-:S04]  /*0910*/  VIADDMNMX R4, R10, R11, R4, PT ;  /* 0x0000000b0a047246 */ /* 0x008fc80003800104 */
[----:B----4-:R-:W-:-:S04]  /*0920*/  VIADDMNMX R4, R8, R9, R4, PT ;  /* 0x0000000908047246 */ /* 0x010fc80003800104 */
[----:B------:R-:W-:-:S04]  /*0930*/  VIADDMNMX R4, R6, R7, R4, PT ;  /* 0x0000000706047246 */ /* 0x000fc80003800104 */
[----:B0-----:R-:W-:-:S04]  /*0940*/  VIADDMNMX R4, R20, R21, R4, PT ;  /* 0x0000001514047246 */ /* 0x001fc80003800104 */
[----:B-1----:R-:W-:-:S07]  /*0950*/  VIADDMNMX R23, R22, R23, R4, PT ;  /* 0x0000001716177246 */ /* 0x002fce0003800104 */
.L_x_3:
        /* <DEDUP_REMOVED lines=15> */
[----:B------:R-:W3:Y:S01]  /*0a50*/  LDS R15, [R16+0x180] ;  /* 0x00018000100f7984 */ /* 0x000ee20000000800 */
[----:B0-----:R-:W-:-:S04]  /*0a60*/  VIADDMNMX R4, R6, R4, R23, PT ;  /* 0x0000000406047246 */ /* 0x001fc80003800117 */
[----:B-1----:R-:W-:-:S04]  /*0a70*/  VIADDMNMX R4, R8, R7, R4, PT ;  /* 0x0000000708047246 */ /* 0x002fc80003800104 */
[----:B--2---:R-:W-:-:S04]  /*0a80*/  VIADDMNMX R4, R10, R9, R4, PT ;  /* 0x000000090a047246 */ /* 0x004fc80003800104 */
[----:B---3--:R-:W-:-:S07]  /*0a90*/  VIADDMNMX R23, R15, R11, R4, PT ;  /* 0x0000000b0f177246 */ /* 0x008fce0003800104 */
.L_x_4:
[----:B------:R-:W-:Y:S05]  /*0aa0*/  @!P1 BRA `(.L_x_0) ;  /* 0x0000000000349947 */ /* 0x000fea0003800000 */
[C---:B------:R-:W-:Y:S02]  /*0ab0*/  IMAD R13, R5.reuse, 0x80, R13 ;  /* 0x00000080050d7824 */ /* 0x040fe400078e020d */
[----:B------:R-:W-:Y:S02]  /*0ac0*/  IMAD R0, R5, 0x4, R0 ;  /* 0x0000000405007824 */ /* 0x000fe400078e0200 */
[----:B------:R-:W-:Y:S02]  /*0ad0*/  IMAD.MOV R17, RZ, RZ, -R17 ;  /* 0x000000ffff117224 */ /* 0x000fe400078e0a11 */
[----:B------:R-:W-:Y:S02]  /*0ae0*/  VIADD R13, R13, UR4 ;  /* 0x000000040d0d7c36 */ /* 0x000fe40008000000 */
[----:B------:R-:W-:-:S07]  /*0af0*/  VIADD R0, R0, UR6 ;  /* 0x0000000600007c36 */ /* 0x000fce0008000000 */
.L_x_5:
[----:B------:R0:W-:Y:S01]  /*0b00*/  LDS R4, [R0] ;  /* 0x0000000000047984 */ /* 0x0001e20000000800 */
[----:B------:R-:W-:-:S03]  /*0b10*/  VIADD R17, R17, 0x1 ;  /* 0x0000000111117836 */ /* 0x000fc60000000000 */
[----:B------:R1:W2:Y:S02]  /*0b20*/  LDS R5, [R13] ;  /* 0x000000000d057984 */ /* 0x0002a40000000800 */
[----:B------:R-:W-:Y:S01]  /*0b30*/  ISETP.NE.AND P0, PT, R17, RZ, PT ;  /* 0x000000ff1100720c */ /* 0x000fe20003f05270 */
[----:B0-----:R-:W-:Y:S02]  /*0b40*/  VIADD R0, R0, 0x4 ;  /* 0x0000000400007836 */ /* 0x001fe40000000000 */
[----:B-1----:R-:W-:Y:S01]  /*0b50*/  VIADD R13, R13, 0x80 ;  /* 0x000000800d0d7836 */ /* 0x002fe20000000000 */
[----:B--2---:R-:W-:-:S09]  /*0b60*/  VIADDMNMX R23, R5, R4, R23, PT ;  /* 0x0000000405177246 */ /* 0x004fd20003800117 */
[----:B------:R-:W-:Y:S05]  /*0b70*/  @P0 BRA `(.L_x_5) ;  /* 0xfffffffc00e00947 */ /* 0x000fea000383ffff */
.L_x_0:
[----:B-----5:R-:W-:-:S13]  /*0b80*/  ISETP.GE.AND P0, PT, R23, R14, PT ;  /* 0x0000000e1700720c */ /* 0x020fda0003f06270 */
[----:B------:R-:W-:Y:S05]  /*0b90*/  @P0 EXIT ;  /* 0x000000000000094d */ /* 0x000fea0003800000 */
[----:B------:R-:W-:Y:S01]  /*0ba0*/  STG.E desc[UR8][R2.64], R23 ;  /* 0x0000001702007986 */ /* 0x000fe2000c101908 */
[----:B------:R-:W-:Y:S05]  /*0bb0*/  EXIT ;  /* 0x000000000000794d */ /* 0x000fea0003800000 */
.L_x_6:
[----:B------:R-:W-:-:S00]  /*0bc0*/  BRA `(.L_x_6) ;  /* 0xfffffffc00fc7947 */ /* 0x000fc0000383ffff */
[----:B------:R-:W-:-:S00]  /*0bd0*/  NOP ;  /* 0x0000000000007918 */ /* 0x000fc00000000000 */
        /* <DEDUP_REMOVED lines=10> */
.L_x_23:


//--------------------- .text._Z9phase_twoPiiiii  --------------------------
	.section	.text._Z9phase_twoPiiiii,"ax",@progbits
	.align	128
        .global         _Z9phase_twoPiiiii
        .type           _Z9phase_twoPiiiii,@function
        .size           _Z9phase_twoPiiiii,(.L_x_24 - _Z9phase_twoPiiiii)
        .other          _Z9phase_twoPiiiii,@"STO_CUDA_ENTRY STV_DEFAULT"
_Z9phase_twoPiiiii:
.text._Z9phase_twoPiiiii:
[----:B------:R-:W-:Y:S08]  /*0000*/  LDC R1, c[0x0][0x37c] ;  /* 0x0000df00ff017b82 */ /* 0x000ff00000000800 */
[----:B------:R-:W0:Y:S08]  /*0010*/  S2UR UR4, SR_CTAID.X ;  /* 0x00000000000479c3 */ /* 0x000e300000002500 */
[----:B------:R-:W0:Y:S02]  /*0020*/  LDC R0, c[0x0][0x388] ;  /* 0x0000e200ff007b82 */ /* 0x000e240000000800 */
[----:B0-----:R-:W-:-:S13]  /*0030*/  ISETP.NE.AND P0, PT, R0, UR4, PT ;  /* 0x0000000400007c0c */ /* 0x001fda000bf05270 */
[----:B------:R-:W-:Y:S05]  /*0040*/  @!P0 EXIT ;  /* 0x000000000000894d */ /* 0x000fea0003800000 */
[----:B------:R-:W0:Y:S01]  /*0050*/  S2UR UR12, SR_CTAID.Y ;  /* 0x00000000000c79c3 */ /* 0x000e220000002600 */
[----:B------:R-:W1:Y:S01]  /*0060*/  LDCU.64 UR10, c[0x0][0x358] ;  /* 0x00006b00ff0a77ac */ /* 0x000e620008000a00 */
[----:B0-----:R-:W-:-:S09]  /*0070*/  UISETP.NE.AND UP0, UPT, UR12, URZ, UPT ;  /* 0x000000ff0c00728c */ /* 0x001fd2000bf05270 */
[----:B-1----:R-:W-:Y:S05]  /*0080*/  BRA.U UP0, `(.L_x_7) ;  /* 0x0000000100247547 */ /* 0x002fea000b800000 */
[----:B------:R-:W0:Y:S01]  /*0090*/  S2R R4, SR_TID.Y ;  /* 0x0000000000047919 */ /* 0x000e220000002200 */
[----:B------:R-:W1:Y:S01]  /*00a0*/  LDC R3, c[0x0][0x360] ;  /* 0x0000d800ff037b82 */ /* 0x000e620000000800 */
[----:B------:R-:W0:Y:S01]  /*00b0*/  LDCU UR8, c[0x0][0x394] ;  /* 0x00007280ff0877ac */ /* 0x000e220008000800 */
[----:B------:R-:W1:Y:S01]  /*00c0*/  S2R R10, SR_TID.X ;  /* 0x00000000000a7919 */ /* 0x000e620000002100 */
[----:B0-----:R-:W-:Y:S02]  /*00d0*/  VIADD R0, R4, UR8 ;  /* 0x0000000804007c36 */ /* 0x001fe40008000000 */
[----:B-1----:R-:W-:-:S03]  /*00e0*/  IMAD R3, R3, UR4, R10 ;  /* 0x0000000403037c24 */ /* 0x002fc6000f8e020a */
[----:B------:R-:W-:Y:S01]  /*00f0*/  MOV R5, R0 ;  /* 0x0000000000057202 */ /* 0x000fe20000000f00 */
[----:B------:R-:W-:Y:S01]  /*0100*/  VIADD R2, R10, UR8 ;  /* 0x000000080a027c36 */ /* 0x000fe20008000000 */
[----:B------:R-:W-:Y:S06]  /*0110*/  BRA `(.L_x_8) ;  /* 0x0000000000207947 */ /* 0x000fec0003800000 */
.L_x_7:
[----:B------:R-:W0:Y:S01]  /*0120*/  S2R R10, SR_TID.X ;  /* 0x00000000000a7919 */ /* 0x000e220000002100 */
[----:B------:R-:W1:Y:S01]  /*0130*/  LDC R5, c[0x0][0x360] ;  /* 0x0000d800ff057b82 */ /* 0x000e620000000800 */
[----:B------:R-:W0:Y:S01]  /*0140*/  LDCU UR8, c[0x0][0x394] ;  /* 0x00007280ff0877ac */ /* 0x000e220008000800 */
[----:B------:R-:W1:Y:S01]  /*0150*/  S2R R4, SR_TID.Y ;  /* 0x0000000000047919 */ /* 0x000e620000002200 */
[----:B0-----:R-:W-:Y:S02]  /*0160*/  VIADD R3, R10, UR8 ;  /* 0x000000080a037c36 */ /* 0x001fe40008000000 */
[----:B-1----:R-:W-:-:S03]  /*0170*/  IMAD R0, R5, UR4, R4 ;  /* 0x0000000405007c24 */ /* 0x002fc6000f8e0204 */
[----:B------:R-:W-:Y:S01]  /*0180*/  MOV R2, R3 ;  /* 0x0000000300027202 */ /* 0x000fe20000000f00 */
[----:B------:R-:W-:-:S07]  /*0190*/  VIADD R5, R4, UR8 ;  /* 0x0000000804057c36 */ /* 0x000fce0008000000 */
.L_x_8:
[----:B------:R-:W0:Y:S01]  /*01a0*/  LDCU UR9, c[0x0][0x390] ;  /* 0x00007200ff0977ac */ /* 0x000e220008000800 */
[----:B------:R-:W1:Y:S01]  /*01b0*/  LDC.64 R8, c[0x0][0x380] ;  /* 0x0000e000ff087b82 */ /* 0x000e620000000a00 */
[----:B------:R-:W-:Y:S01]  /*01c0*/  VIMNMX R6, PT, PT, R5, R2, !PT ;  /* 0x0000000205067248 */ /* 0x000fe20007fe0100 */
[----:B------:R-:W2:Y:S03]  /*01d0*/  LDCU UR4, c[0x0][0x38c] ;  /* 0x00007180ff0477ac */ /* 0x000ea60008000800 */
[----:B0-----:R-:W-:Y:S02]  /*01e0*/  ISETP.GE.AND P0, PT, R6, UR9, PT ;  /* 0x0000000906007c0c */ /* 0x001fe4000bf06270 */
[----:B------:R-:W-:Y:S01]  /*01f0*/  VIMNMX R6, PT, PT, R3, R0, !PT ;  /* 0x0000000003067248 */ /* 0x000fe20007fe0100 */
[----:B--2---:R-:W-:-:S03]  /*0200*/  IMAD R3, R0, UR4, R3 ;  /* 0x0000000400037c24 */ /* 0x004fc6000f8e0203 */
[----:B------:R-:W-:Y:S01]  /*0210*/  ISETP.GE.AND P1, PT, R6, UR9, PT ;  /* 0x0000000906007c0c */ /* 0x000fe2000bf26270 */
[----:B------:R-:W-:Y:S02]  /*0220*/  IMAD.MOV.U32 R0, RZ, RZ, 0x3b9aca00 ;  /* 0x3b9aca00ff007424 */ /* 0x000fe400078e00ff */
[----:B------:R-:W-:-:S04]  /*0230*/  IMAD.MOV.U32 R6, RZ, RZ, 0x3b9aca00 ;  /* 0x3b9aca00ff067424 */ /* 0x000fc800078e00ff */
[----:B------:R-:W-:Y:S02]  /*0240*/  @!P0 IMAD R5, R5, UR4, R2 ;  /* 0x0000000405058c24 */ /* 0x000fe4000f8e0202 */
[----:B-1----:R-:W-:-:S04]  /*0250*/  IMAD.WIDE R2, R3, 0x4, R8 ;  /* 0x0000000403027825 */ /* 0x002fc800078e0208 */
[----:B------:R-:W-:Y:S01]  /*0260*/  @!P0 IMAD.WIDE R8, R5, 0x4, R8 ;  /* 0x0000000405088825 */ /* 0x000fe200078e0208 */
[----:B------:R-:W2:Y:S04]  /*0270*/  @!P1 LDG.E R0, desc[UR10][R2.64] ;  /* 0x0000000a02009981 */ /* 0x000ea8000c1e1900 */
[----:B------:R-:W3:Y:S01]  /*0280*/  @!P0 LDG.E R6, desc[UR10][R8.64] ;  /* 0x0000000a08068981 */ /* 0x000ee2000c1e1900 */
[----:B------:R-:W0:Y:S01]  /*0290*/  S2UR UR6, SR_CgaCtaId ;  /* 0x00000000000679c3 */ /* 0x000e220000008800 */
[----:B------:R-:W-:Y:S01]  /*02a0*/  UMOV UR4, 0x400 ;  /* 0x0000040000047882 */ /* 0x000fe20000000000 */
[----:B------:R-:W-:Y:S01]  /*02b0*/  IMAD.SHL.U32 R7, R10, 0x4, RZ ;  /* 0x000000040a077824 */ /* 0x000fe200078e00ff */
[----:B------:R-:W-:Y:S01]  /*02c0*/  UIADD3 UR5, UPT, UPT, UR4, 0x1000, URZ ;  /* 0x0000100004057890 */ /* 0x000fe2000fffe0ff */
[----:B------:R-:W-:Y:S01]  /*02d0*/  SHF.L.U32 R4, R4, 0x7, RZ ;  /* 0x0000000704047819 */ /* 0x000fe200000006ff */
[----:B0-----:R-:W-:-:S02]  /*02e0*/  ULEA UR4, UR6, UR4, 0x18 ;  /* 0x0000000406047291 */ /* 0x001fc4000f8ec0ff */
[----:B------:R-:W-:-:S04]  /*02f0*/  ULEA UR5, UR6, UR5, 0x18 ;  /* 0x0000000506057291 */ /* 0x000fc8000f8ec0ff */
[C-C-:B------:R-:W-:Y:S02]  /*0300*/  IADD3 R5, PT, PT, R7.reuse, UR4, R4.reuse ;  /* 0x0000000407057c10 */ /* 0x140fe4000fffe004 */
[----:B------:R-:W-:-:S03]  /*0310*/  IADD3 R11, PT, PT, R7, UR5, R4 ;  /* 0x00000005070b7c10 */ /* 0x000fc6000fffe004 */
[----:B--2---:R0:W-:Y:S04]  /*0320*/  STS [R5], R0 ;  /* 0x0000000005007388 */ /* 0x0041e80000000800 */
[----:B---3--:R0:W-:Y:S01]  /*0330*/  STS [R11], R6 ;  /* 0x000000060b007388 */ /* 0x0081e20000000800 */
[----:B------:R-:W-:Y:S05]  /*0340*/  @P1 EXIT ;  /* 0x000000000000194d */ /* 0x000fea0003800000 */
[----:B------:R-:W1:Y:S01]  /*0350*/  LDCU UR7, c[0x0][0x360] ;  /* 0x00006c00ff0777ac */ /* 0x000e620008000800 */
[----:B------:R-:W-:-:S04]  /*0360*/  UIADD3 UR6, UPT, UPT, -UR8, UR9, URZ ;  /* 0x0000000908067290 */ /* 0x000fc8000fffe1ff */
[----:B-1----:R-:W-:-:S04]  /*0370*/  UISETP.LT.U32.AND UP0, UPT, UR6, UR7, UPT ;  /* 0x000000070600728c */ /* 0x002fc8000bf01070 */
[----:B------:R-:W-:Y:S02]  /*0380*/  USEL UR7, UR6, UR7, UP0 ;  /* 0x0000000706077287 */ /* 0x000fe40008000000 */
[----:B------:R-:W-:-:S09]  /*0390*/  UISETP.NE.AND UP0, UPT, UR12, URZ, UPT ;  /* 0x000000ff0c00728c */ /* 0x000fd2000bf05270 */
[----:B------:R-:W-:Y:S05]  /*03a0*/  BRA.U !UP0, `(.L_x_9) ;  /* 0x0000000508a07547 */ /* 0x000fea000b800000 */
[----:B------:R-:W-:Y:S01]  /*03b0*/  UISETP.NE.AND UP0, UPT, UR6, URZ, UPT ;  /* 0x000000ff0600728c */ /* 0x000fe2000bf05270 */
[----:B------:R-:W-:-:S08]  /*03c0*/  IMAD.MOV.U32 R9, RZ, RZ, R0 ;  /* 0x000000ffff097224 */ /* 0x000fd000078e0000 */
[----:B------:R-:W-:Y:S05]  /*03d0*/  BRA.U !UP0, `(.L_x_10) ;  /* 0x0000000d08647547 */ /* 0x000fea000b800000 */
[----:B------:R-:W-:Y:S01]  /*03e0*/  UISETP.LT.U32.AND UP0, UPT, UR7, 0x1, UPT ;  /* 0x000000010700788c */ /* 0x000fe2000bf01070 */
[----:B0-----:R-:W-:Y:S02]  /*03f0*/  HFMA2 R6, -RZ, RZ, 0, 0 ;  /* 0x00000000ff067431 */ /* 0x001fe400000001ff */
[----:B------:R-:W-:Y:S01]  /*0400*/  IMAD.MOV.U32 R9, RZ, RZ, R0 ;  /* 0x000000ffff097224 */ /* 0x000fe200078e0000 */
[----:B------:R-:W-:Y:S02]  /*0410*/  USEL UR6, UR7, 0x1, !UP0 ;  /* 0x0000000107067887 */ /* 0x000fe4000c000000 */
[----:B------:R-:W-:Y:S02]  /*0420*/  UISETP.GE.U32.AND UP0, UPT, UR7, 0x4, UPT ;  /* 0x000000040700788c */ /* 0x000fe4000bf06070 */
[----:B------:R-:W-:-:S07]  /*0430*/  ULOP3.LUT UR8, UR6, 0x3, URZ, 0xc0, !UPT ;  /* 0x0000000306087892 */ /* 0x000fce000f8ec0ff */
[----:B------:R-:W-:Y:S05]  /*0440*/  BRA.U !UP0, `(.L_x_11) ;  /* 0x0000000508247547 */ /* 0x000fea000b800000 */
[----:B------:R-:W-:Y:S01]  /*0450*/  BAR.SYNC.DEFER_BLOCKING 0x0 ;  /* 0x0000000000007b1d */ /* 0x000fe20000010000 */
[----:B------:R-:W-:Y:S02]  /*0460*/  ULOP3.LUT UR7, UR6, 0xfffffffc, URZ, 0xc0, !UPT ;  /* 0xfffffffc06077892 */ /* 0x000fe4000f8ec0ff */
[----:B------:R-:W-:Y:S02]  /*0470*/  ULOP3.LUT UR6, UR6, 0x7fc, URZ, 0xc0, !UPT ;  /* 0x000007fc06067892 */ /* 0x000fe4000f8ec0ff */
[----:B------:R-:W-:-:S04]  /*0480*/  UIADD3 UR7, UPT, UPT, -UR7, 0x4, URZ ;  /* 0x0000000407077890 */ /* 0x000fc8000fffe1ff */
[----:B------:R-:W-:Y:S01]  /*0490*/  UISETP.NE.AND UP0, UPT, UR7, URZ, UPT ;  /* 0x000000ff0700728c */ /* 0x000fe2000bf05270 */
[----:B------:R-:W-:Y:S04]  /*04a0*/  LDS R6, [R4+UR4] ;  /* 0x0000000404067984 */ /* 0x000fe80008000800 */
[----:B------:R-:W0:Y:S04]  /*04b0*/  LDS R9, [R7+UR5] ;  /* 0x0000000507097984 */ /* 0x000e280008000800 */
[----:B------:R-:W1:Y:S01]  /*04c0*/  LDS R11, [R5] ;  /* 0x00000000050b7984 */ /* 0x000e620000000800 */
[----:B0-----:R-:W-:-:S05]  /*04d0*/  IMAD.IADD R6, R6, 0x1, R9 ;  /* 0x0000000106067824 */ /* 0x001fca00078e0209 */
[----:B-1----:R-:W-:-:S13]  /*04e0*/  ISETP.GE.AND P0, PT, R6, R11, PT ;  /* 0x0000000b0600720c */ /* 0x002fda0003f06270 */
[----:B------:R-:W-:Y:S01]  /*04f0*/  @!P0 STS [R5], R6 ;  /* 0x0000000605008388 */ /* 0x000fe20000000800 */
[----:B------:R-:W-:Y:S06]  /*0500*/  BAR.SYNC.DEFER_BLOCKING 0x0 ;  /* 0x0000000000007b1d */ /* 0x000fec0000010000 */
[----:B------:R-:W-:Y:S04]  /*0510*/  LDS R8, [R4+UR4+0x4] ;  /* 0x0000040404087984 */ /* 0x000fe80008000800 */
[----:B------:R-:W0:Y:S04]  /*0520*/  LDS R9, [R7+UR5+0x80] ;  /* 0x0000800507097984 */ /* 0x000e280008000800 */
[----:B------:R-:W1:Y:S01]  /*0530*/  LDS R11, [R5] ;  /* 0x00000000050b7984 */ /* 0x000e620000000800 */
[----:B0-----:R-:W-:-:S04]  /*0540*/  IADD3 R8, PT, PT, R8, R9, RZ ;  /* 0x0000000908087210 */ /* 0x001fc80007ffe0ff */
[----:B-1----:R-:W-:-:S13]  /*0550*/  ISETP.GE.AND P0, PT, R8, R11, PT ;  /* 0x0000000b0800720c */ /* 0x002fda0003f06270 */
[----:B------:R0:W-:Y:S01]  /*0560*/  @!P0 STS [R5], R8 ;  /* 0x0000000805008388 */ /* 0x0001e20000000800 */
[----:B------:R-:W-:Y:S01]  /*0570*/  BAR.SYNC.DEFER_BLOCKING 0x0 ;  /* 0x0000000000007b1d */ /* 0x000fe20000010000 */
[----:B0-----:R-:W-:-:S05]  /*0580*/  VIADD R8, R4, UR4 ;  /* 0x0000000404087c36 */ /* 0x001fca0008000000 */
[----:B------:R-:W-:Y:S04]  /*0590*/  LDS R9, [R4+UR4+0x8] ;  /* 0x0000080404097984 */ /* 0x000fe80008000800 */
[----:B------:R-:W0:Y:S04]  /*05a0*/  LDS R10, [R7+UR5+0x100] ;  /* 0x00010005070a7984 */ /* 0x000e280008000800 */
[----:B------:R-:W1:Y:S01]  /*05b0*/  LDS R11, [R5] ;  /* 0x00000000050b7984 */ /* 0x000e620000000800 */
[----:B0-----:R-:W-:-:S05]  /*05c0*/  IMAD.IADD R10, R9, 0x1, R10 ;  /* 0x00000001090a7824 */ /* 0x001fca00078e020a */
[----:B-1----:R-:W-:-:S13]  /*05d0*/  ISETP.GE.AND P0, PT, R10, R11, PT ;  /* 0x0000000b0a00720c */ /* 0x002fda0003f06270 */
[----:B------:R0:W-:Y:S01]  /*05e0*/  @!P0 STS [R5], R10 ;  /* 0x0000000a05008388 */ /* 0x0001e20000000800 */
[----:B------:R-:W-:Y:S01]  /*05f0*/  BAR.SYNC.DEFER_BLOCKING 0x0 ;  /* 0x0000000000007b1d */ /* 0x000fe20000010000 */
[----:B0-----:R-:W-:-:S05]  /*0600*/  VIADD R10, R7, UR5 ;  /* 0x00000005070a7c36 */ /* 0x001fca0008000000 */
[----:B------:R-:W-:Y:S04]  /*0610*/  LDS R6, [R4+UR4+0xc] ;  /* 0x00000c0404067984 */ /* 0x000fe80008000800 */
[----:B------:R-:W0:Y:S04]  /*0620*/  LDS R11, [R7+UR5+0x180] ;  /* 0x00018005070b7984 */ /* 0x000e280008000800 */
[----:B------:R-:W1:Y:S01]  /*0630*/  LDS R9, [R5] ;  /* 0x0000000005097984 */ /* 0x000e620000000800 */
[----:B0-----:R-:W-:Y:S01]  /*0640*/  IMAD.IADD R12, R6, 0x1, R11 ;  /* 0x00000001060c7824 */ /* 0x001fe200078e020b */
[----:B------:R-:W-:-:S04]  /*0650*/  MOV R6, UR6 ;  /* 0x0000000600067c02 */ /* 0x000fc80008000f00 */
[----:B-1----:R-:W-:-:S13]  /*0660*/  ISETP.GE.AND P0, PT, R12, R9, PT ;  /* 0x000000090c00720c */ /* 0x002fda0003f06270 */
[----:B------:R0:W-:Y:S01]  /*0670*/  @!P0 STS [R5], R12 ;  /* 0x0000000c05008388 */ /* 0x0001e20000000800 */
[----:B------:R-:W-:Y:S01]  /*0680*/  @!P0 MOV R9, R12 ;  /* 0x0000000c00098202 */ /* 0x000fe20000000f00 */
[----:B------:R-:W-:Y:S06]  /*0690*/  BRA.U !UP0, `(.L_x_11) ;  /* 0x0000000108907547 */ /* 0x000fec000b800000 */
[----:B0-----:R-:W-:Y:S02]  /*06a0*/  VIADD R12, R8, 0x18 ;  /* 0x00000018080c7836 */ /* 0x001fe40000000000 */
[----:B------:R-:W-:-:S07]  /*06b0*/  VIADD R13, R10, 0x300 ;  /* 0x000003000a0d7836 */ /* 0x000fce0000000000 */
.L_x_12:
[----:B------:R-:W-:Y:S01]  /*06c0*/  BAR.SYNC.DEFER_BLOCKING 0x0 ;  /* 0x0000000000007b1d */ /* 0x000fe20000010000 */
[----:B------:R-:W-:-:S04]  /*06d0*/  UIADD3 UR7, UPT, UPT, UR7, 0x4, URZ ;  /* 0x0000000407077890 */ /* 0x000fc8000fffe0ff */
[----:B------:R-:W-:Y:S01]  /*06e0*/  UISETP.NE.AND UP0, UPT, UR7, URZ, UPT ;  /* 0x000000ff0700728c */ /* 0x000fe2000bf05270 */
[----:B-1----:R-:W-:Y:S04]  /*06f0*/  LDS R8, [R12+-0x8] ;  /* 0xfffff8000c087984 */ /* 0x002fe80000000800 */
[----:B------:R-:W0:Y:S04]  /*0700*/  LDS R9, [R13+-0x100] ;  /* 0xffff00000d097984 */ /* 0x000e280000000800 */
[----:B------:R-:W1:Y:S01]  /*0710*/  LDS R10, [R5] ;  /* 0x00000000050a7984 */ /* 0x000e620000000800 */
[----:B0-----:R-:W-:-:S04]  /*0720*/  IADD3 R11, PT, PT, R8, R9, RZ ;  /* 0x00000009080b7210 */ /* 0x001fc80007ffe0ff */
[----:B-1----:R-:W-:-:S13]  /*0730*/  ISETP.GE.AND P0, PT, R11, R10, PT ;  /* 0x0000000a0b00720c */ /* 0x002fda0003f06270 */
[----:B------:R-:W-:Y:S01]  /*0740*/  @!P0 STS [R5], R11 ;  /* 0x0000000b05008388 */ /* 0x000fe20000000800 */
[----:B------:R-:W-:Y:S06]  /*0750*/  BAR.SYNC.DEFER_BLOCKING 0x0 ;  /* 0x0000000000007b1d */ /* 0x000fec0000010000 */
[----:B------:R-:W-:Y:S04]  /*0760*/  LDS R8, [R12+-0x4] ;  /* 0xfffffc000c087984 */ /* 0x000fe80000000800 */
[----:B------:R-:W0:Y:S04]  /*0770*/  LDS R9, [R13+-0x80] ;  /* 0xffff80000d097984 */ /* 0x000e280000000800 */
[----:B------:R-:W1:Y:S01]  /*0780*/  LDS R10, [R5] ;  /* 0x00000000050a7984 */ /* 0x000e620000000800 */
[----:B0-----:R-:W-:-:S05]  /*0790*/  IMAD.IADD R14, R8, 0x1, R9 ;  /* 0x00000001080e7824 */ /* 0x001fca00078e0209 */
[----:B-1----:R-:W-:-:S13]  /*07a0*/  ISETP.GE.AND P0, PT, R14, R10, PT ;  /* 0x0000000a0e00720c */ /* 0x002fda0003f06270 */
[----:B------:R-:W-:Y:S01]  /*07b0*/  @!P0 STS [R5], R14 ;  /* 0x0000000e05008388 */ /* 0x000fe20000000800 */
[----:B------:R-:W-:Y:S06]  /*07c0*/  BAR.SYNC.DEFER_BLOCKING 0x0 ;  /* 0x0000000000007b1d */ /* 0x000fec0000010000 */
[----:B------:R-:W-:Y:S04]  /*07d0*/  LDS R8, [R12] ;  /* 0x000000000c087984 */ /* 0x000fe80000000800 */
[----:B------:R-:W0:Y:S04]  /*07e0*/  LDS R9, [R13] ;  /* 0x000000000d097984 */ /* 0x000e280000000800 */
[----:B------:R-:W1:Y:S01]  /*07f0*/  LDS R10, [R5] ;  /* 0x00000000050a7984 */ /* 0x000e620000000800 */
[----:B0-----:R-:W-:-:S05]  /*0800*/  IMAD.IADD R15, R8, 0x1, R9 ;  /* 0x00000001080f7824 */ /* 0x001fca00078e0209 */
[----:B-1----:R-:W-:-:S13]  /*0810*/  ISETP.GE.AND P0, PT, R15, R10, PT ;  /* 0x0000000a0f00720c */ /* 0x002fda0003f06270 */
[----:B------:R-:W-:Y:S01]  /*0820*/  @!P0 STS [R5], R15 ;  /* 0x0000000f05008388 */ /* 0x000fe20000000800 */
[----:B------:R-:W-:Y:S06]  /*0830*/  BAR.SYNC.DEFER_BLOCKING 0x0 ;  /* 0x0000000000007b1d */ /* 0x000fec0000010000 */
[----:B------:R0:W-:Y:S04]  /*0840*/  LDS R8, [R12+0x4] ;  /* 0x000004000c087984 */ /* 0x0001e80000000800 */
[----:B------:R1:W2:Y:S04]  /*0850*/  LDS R11, [R13+0x80] ;  /* 0x000080000d0b7984 */ /* 0x0002a80000000800 */
[----:B------:R-:W3:Y:S01]  /*0860*/  LDS R9, [R5] ;  /* 0x0000000005097984 */ /* 0x000ee20000000800 */
[----:B0-----:R-:W-:Y:S01]  /*0870*/  VIADD R12, R12, 0x10 ;  /* 0x000000100c0c7836 */ /* 0x001fe20000000000 */
[----:B-1----:R-:W-:-:S02]  /*0880*/  IADD3 R13, PT, PT, R13, 0x200, RZ ;  /* 0x000002000d0d7810 */ /* 0x002fc40007ffe0ff */
[----:B--2---:R-:W-:-:S04]  /*0890*/  IADD3 R8, PT, PT, R8, R11, RZ ;  /* 0x0000000b08087210 */ /* 0x004fc80007ffe0ff */
[----:B---3--:R-:W-:-:S13]  /*08a0*/  ISETP.GE.AND P0, PT, R8, R9, PT ;  /* 0x000000090800720c */ /* 0x008fda0003f06270 */
[----:B------:R1:W-:Y:S01]  /*08b0*/  @!P0 STS [R5], R8 ;  /* 0x0000000805008388 */ /* 0x0003e20000000800 */
[----:B------:R-:W-:Y:S01]  /*08c0*/  @!P0 IMAD.MOV.U32 R9, RZ, RZ, R8 ;  /* 0x000000ffff098224 */ /* 0x000fe200078e0008 */
[----:B------:R-:W-:Y:S06]  /*08d0*/  BRA.U UP0, `(.L_x_12) ;  /* 0xfffffffd00787547 */ /* 0x000fec000b83ffff */
.L_x_11:
[----:B------:R-:W-:-:S09]  /*08e0*/  UISETP.NE.AND UP0, UPT, UR8, URZ, UPT ;  /* 0x000000ff0800728c */ /* 0x000fd2000bf05270 */
[----:B------:R-:W-:Y:S05]  /*08f0*/  BRA.U !UP0, `(.L_x_10) ;  /* 0x00000009081c7547 */ /* 0x000fea000b800000 */
[C---:B------:R-:W-:Y:S01]  /*0900*/  IMAD R7, R6.reuse, 0x80, R7 ;  /* 0x0000008006077824 */ /* 0x040fe200078e0207 */
[----:B------:R-:W-:Y:S01]  /*0910*/  UIADD3 UR8, UPT, UPT, -UR8, URZ, URZ ;  /* 0x000000ff08087290 */ /* 0x000fe2000fffe1ff */
[----:B------:R-:W-:-:S03]  /*0920*/  IMAD R4, R6, 0x4, R4 ;  /* 0x0000000406047824 */ /* 0x000fc600078e0204 */
[----:B------:R-:W-:Y:S01]  /*0930*/  IADD3 R7, PT, PT, R7, UR5, RZ ;  /* 0x0000000507077c10 */ /* 0x000fe2000fffe0ff */
[----:B------:R-:W-:-:S07]  /*0940*/  VIADD R4, R4, UR4 ;  /* 0x0000000404047c36 */ /* 0x000fce0008000000 */
.L_x_13:
[----:B------:R-:W-:Y:S01]  /*0950*/  BAR.SYNC.DEFER_BLOCKING 0x0 ;  /* 0x0000000000007b1d */ /* 0x000fe20000010000 */
[----:B------:R-:W-:-:S04]  /*0960*/  UIADD3 UR8, UPT, UPT, UR8, 0x1, URZ ;  /* 0x0000000108087890 */ /* 0x000fc8000fffe0ff */
[----:B------:R-:W-:Y:S01]  /*0970*/  UISETP.NE.AND UP0, UPT, UR8, URZ, UPT ;  /* 0x000000ff0800728c */ /* 0x000fe2000bf05270 */
[----:B--2---:R2:W-:Y:S04]  /*0980*/  LDS R6, [R4] ;  /* 0x0000000004067984 */ /* 0x0045e80000000800 */
[----:B------:R3:W4:Y:S04]  /*0990*/  LDS R11, [R7] ;  /* 0x00000000070b7984 */ /* 0x0007280000000800 */
[----:B------:R-:W5:Y:S01]  /*09a0*/  LDS R9, [R5] ;  /* 0x0000000005097984 */ /* 0x000f620000000800 */
[----:B--2---:R-:W-:-:S02]  /*09b0*/  VIADD R4, R4, 0x4 ;  /* 0x0000000404047836 */ /* 0x004fc40000000000 */
[----:B---3--:R-:W-:Y:S02]  /*09c0*/  VIADD R7, R7, 0x80 ;  /* 0x0000008007077836 */ /* 0x008fe40000000000 */
[----:B----4-:R-:W-:-:S05]  /*09d0*/  IMAD.IADD R6, R6, 0x1, R11 ;  /* 0x0000000106067824 */ /* 0x010fca00078e020b */
[----:B-----5:R-:W-:-:S13]  /*09e0*/  ISETP.GE.AND P0, PT, R6, R9, PT ;  /* 0x000000090600720c */ /* 0x020fda0003f06270 */
[----:B------:R2:W-:Y:S01]  /*09f0*/  @!P0 STS [R5], R6 ;  /* 0x0000000605008388 */ /* 0x0005e20000000800 */
[----:B------:R-:W-:Y:S01]  /*0a00*/  @!P0 MOV R9, R6 ;  /* 0x0000000600098202 */ /* 0x000fe20000000f00 */
[----:B------:R-:W-:Y:S06]  /*0a10*/  BRA.U UP0, `(.L_x_13) ;  /* 0xfffffffd00cc7547 */ /* 0x000fec000b83ffff */
[----:B------:R-:W-:Y:S05]  /*0a20*/  BRA `(.L_x_10) ;  /* 0x0000000400d07947 */ /* 0x000fea0003800000 */
.L_x_9:
[----:B------:R-:W-:Y:S01]  /*0a30*/  UISETP.NE.AND UP0, UPT, UR6, URZ, UPT ;  /* 0x000000ff0600728c */ /* 0x000fe2000bf05270 */
[----:B------:R-:W-:-:S08]  /*0a40*/  MOV R9, R0 ;  /* 0x0000000000097202 */ /* 0x000fd00000000f00 */
[----:B------:R-:W-:Y:S05]  /*0a50*/  BRA.U !UP0, `(.L_x_10) ;  /* 0x0000000508c47547 */ /* 0x000fea000b800000 */
[----:B------:R-:W-:Y:S01]  /*0a60*/  UISETP.LT.U32.AND UP0, UPT, UR7, 0x1, UPT ;  /* 0x000000010700788c */ /* 0x000fe2000bf01070 */
[----:B0-----:R-:W-:Y:S02]  /*0a70*/  IMAD.MOV.U32 R6, RZ, RZ, RZ ;  /* 0x000000ffff067224 */ /* 0x001fe400078e00ff */
        /* <DEDUP_REMOVED lines=13> */
[----:B0-----:R-:W-:-:S04]  /*0b50*/  IADD3 R6, PT, PT, R6, R9, RZ ;  /* 0x0000000906067210 */ /* 0x001fc80007ffe0ff */
[----:B-1----:R-:W-:-:S13]  /*0b60*/  ISETP.GE.AND P0, PT, R6, R11, PT ;  /* 0x0000000b0600720c */ /* 0x002fda0003f06270 */
[----:B------:R-:W-:Y:S01]  /*0b70*/  @!P0 STS [R5], R6 ;  /* 0x0000000605008388 */ /* 0x000fe20000000800 */
[----:B------:R-:W-:Y:S06]  /*0b80*/  BAR.SYNC.DEFER_BLOCKING 0x0 ;  /* 0x0000000000007b1d */ /* 0x000fec0000010000 */
        /* <DEDUP_REMOVED lines=15> */
[----:B0-----:R-:W-:-:S05]  /*0c80*/  IADD3 R10, PT, PT, R7, UR4, RZ ;  /* 0x00000004070a7c10 */ /* 0x001fca000fffe0ff */
[----:B------:R-:W-:Y:S04]  /*0c90*/  LDS R6, [R4+UR5+0xc] ;  /* 0x00000c0504067984 */ /* 0x000fe80008000800 */
[----:B------:R-:W0:Y:S04]  /*0ca0*/  LDS R11, [R7+UR4+0x180] ;  /* 0x00018004070b7984 */ /* 0x000e280008000800 */
[----:B------:R-:W1:Y:S01]  /*0cb0*/  LDS R9, [R5] ;  /* 0x0000000005097984 */ /* 0x000e620000000800 */
[----:B0-----:R-:W-:Y:S01]  /*0cc0*/  IADD3 R12, PT, PT, R6, R11, RZ ;  /* 0x0000000b060c7210 */ /* 0x001fe20007ffe0ff */
[----:B------:R-:W-:-:S03]  /*0cd0*/  IMAD.U32 R6, RZ, RZ, UR6 ;  /* 0x00000006ff067e24 */ /* 0x000fc6000f8e00ff */
[----:B-1----:R-:W-:-:S13]  /*0ce0*/  ISETP.GE.AND P0, PT, R12, R9, PT ;  /* 0x000000090c00720c */ /* 0x002fda0003f06270 */
[----:B------:R0:W-:Y:S01]  /*0cf0*/  @!P0 STS [R5], R12 ;  /* 0x0000000c05008388 */ /* 0x0001e20000000800 */
[----:B------:R-:W-:Y:S01]  /*0d00*/  @!P0 IMAD.MOV.U32 R9, RZ, RZ, R12 ;  /* 0x000000ffff098224 */ /* 0x000fe200078e000c */
[----:B------:R-:W-:Y:S06]  /*0d10*/  BRA.U !UP0, `(.L_x_14) ;  /* 0x0000000108947547 */ /* 0x000fec000b800000 */
[----:B0-----:R-:W-:Y:S01]  /*0d20*/  VIADD R12, R8, 0x18 ;  /* 0x00000018080c7836 */ /* 0x001fe20000000000 */
[----:B------:R-:W-:Y:S01]  /*0d30*/  IADD3 R13, PT, PT, R10, 0x300, RZ ;  /* 0x000003000a0d7810 */ /* 0x000fe20007ffe0ff */
[----:B------:R-:W-:-:S06]  /*0d40*/  UMOV UR6, UR7 ;  /* 0x0000000700067c82 */ /* 0x000fcc0008000000 */
.L_x_15:
[----:B------:R-:W-:Y:S01]  /*0d50*/  BAR.SYNC.DEFER_BLOCKING 0x0 ;  /* 0x0000000000007b1d */ /* 0x000fe20000010000 */
[----:B------:R-:W-:-:S04]  /*0d60*/  UIADD3 UR6, UPT, UPT, UR6, 0x4, URZ ;  /* 0x0000000406067890 */ /* 0x000fc8000fffe0ff */
[----:B------:R-:W-:Y:S01]  /*0d70*/  UISETP.NE.AND UP0, UPT, UR6, URZ, UPT ;  /* 0x000000ff0600728c */ /* 0x000fe2000bf05270 */
[----:B-1----:R-:W-:Y:S04]  /*0d80*/  LDS R8, [R12+-0x8] ;  /* 0xfffff8000c087984 */ /* 0x002fe80000000800 */
[----:B------:R-:W0:Y:S04]  /*0d90*/  LDS R9, [R13+-0x100] ;  /* 0xffff00000d097984 */ /* 0x000e280000000800 */
[----:B------:R-:W1:Y:S01]  /*0da0*/  LDS R10, [R5] ;  /* 0x00000000050a7984 */ /* 0x000e620000000800 */
[----:B0-----:R-:W-:-:S05]  /*0db0*/  IMAD.IADD R11, R8, 0x1, R9 ;  /* 0x00000001080b7824 */ /* 0x001fca00078e0209 */
        /* <DEDUP_REMOVED lines=13> */
[----:B0-----:R-:W-:-:S04]  /*0e90*/  IADD3 R15, PT, PT, R8, R9, RZ ;  /* 0x00000009080f7210 */ /* 0x001fc80007ffe0ff */
[----:B-1----:R-:W-:-:S13]  /*0ea0*/  ISETP.GE.AND P0, PT, R15, R10, PT ;  /* 0x0000000a0f00720c */ /* 0x002fda0003f06270 */
[----:B------:R-:W-:Y:S01]  /*0eb0*/  @!P0 STS [R5], R15 ;  /* 0x0000000f05008388 */ /* 0x000fe20000000800 */
[----:B------:R-:W-:Y:S06]  /*0ec0*/  BAR.SYNC.DEFER_BLOCKING 0x0 ;  /* 0x0000000000007b1d */ /* 0x000fec0000010000 */
[----:B------:R0:W-:Y:S04]  /*0ed0*/  LDS R8, [R12+0x4] ;  /* 0x000004000c087984 */ /* 0x0001e80000000800 */
[----:B------:R1:W2:Y:S04]  /*0ee0*/  LDS R11, [R13+0x80] ;  /* 0x000080000d0b7984 */ /* 0x0002a80000000800 */
[----:B------:R-:W3:Y:S01]  /*0ef0*/  LDS R9, [R5] ;  /* 0x0000000005097984 */ /* 0x000ee20000000800 */
[----:B0-----:R-:W-:Y:S01]  /*0f00*/  VIADD R12, R12, 0x10 ;  /* 0x000000100c0c7836 */ /* 0x001fe20000000000 */
[----:B-1----:R-:W-:Y:S01]  /*0f10*/  IADD3 R13, PT, PT, R13, 0x200, RZ ;  /* 0x000002000d0d7810 */ /* 0x002fe20007ffe0ff */
[----:B--2---:R-:W-:-:S05]  /*0f20*/  IMAD.IADD R8, R8, 0x1, R11 ;  /* 0x0000000108087824 */ /* 0x004fca00078e020b */
[----:B---3--:R-:W-:-:S13]  /*0f30*/  ISETP.GE.AND P0, PT, R8, R9, PT ;  /* 0x000000090800720c */ /* 0x008fda0003f06270 */
[----:B------:R1:W-:Y:S01]  /*0f40*/  @!P0 STS [R5], R8 ;  /* 0x0000000805008388 */ /* 0x0003e20000000800 */
[----:B------:R-:W-:Y:S01]  /*0f50*/  @!P0 MOV R9, R8 ;  /* 0x0000000800098202 */ /* 0x000fe20000000f00 */
[----:B------:R-:W-:Y:S06]  /*0f60*/  BRA.U UP0, `(.L_x_15) ;  /* 0xfffffffd00787547 */ /* 0x000fec000b83ffff */
.L_x_14:
[----:B------:R-:W-:-:S09]  /*0f70*/  UISETP.NE.AND UP0, UPT, UR8, URZ, UPT ;  /* 0x000000ff0800728c */ /* 0x000fd2000bf05270 */
[----:B------:R-:W-:Y:S05]  /*0f80*/  BRA.U !UP0, `(.L_x_10) ;  /* 0x0000000108787547 */ /* 0x000fea000b800000 */
[----:B------:R-:W-:Y:S01]  /*0f90*/  BAR.SYNC.DEFER_BLOCKING 0x0 ;  /* 0x0000000000007b1d */ /* 0x000fe20000010000 */
[C---:B------:R-:W-:Y:S01]  /*0fa0*/  IMAD R7, R6.reuse, 0x80, R7 ;  /* 0x0000008006077824 */ /* 0x040fe200078e0207 */
[----:B------:R-:W-:Y:S01]  /*0fb0*/  LEA R4, R6, R4, 0x2 ;  /* 0x0000000406047211 */ /* 0x000fe200078e10ff */
[----:B------:R-:W-:-:S03]  /*0fc0*/  UIADD3 UR6, UPT, UPT, -UR8, 0x1, URZ ;  /* 0x0000000108067890 */ /* 0x000fc6000fffe1ff */
[----:B-1----:R-:W-:Y:S01]  /*0fd0*/  IADD3 R8, PT, PT, R4, UR5, RZ ;  /* 0x0000000504087c10 */ /* 0x002fe2000fffe0ff */
[----:B------:R-:W-:Y:S01]  /*0fe0*/  UISETP.NE.AND UP0, UPT, UR6, URZ, UPT ;  /* 0x000000ff0600728c */ /* 0x000fe2000bf05270 */
[----:B------:R-:W-:Y:S04]  /*0ff0*/  LDS R11, [R7+UR4] ;  /* 0x00000004070b7984 */ /* 0x000fe80008000800 */
[----:B------:R-:W1:Y:S04]  /*1000*/  LDS R6, [R4+UR5] ;  /* 0x0000000504067984 */ /* 0x000e680008000800 */
[----:B------:R-:W2:Y:S01]  /*1010*/  LDS R9, [R5] ;  /* 0x0000000005097984 */ /* 0x000ea20000000800 */
[----:B-1----:R-:W-:-:S02]  /*1020*/  IMAD.IADD R10, R6, 0x1, R11 ;  /* 0x00000001060a7824 */ /* 0x002fc400078e020b */
[----:B------:R-:W-:-:S03]  /*1030*/  VIADD R6, R7, UR4 ;  /* 0x0000000407067c36 */ /* 0x000fc60008000000 */
[----:B--2---:R-:W-:-:S13]  /*1040*/  ISETP.GE.AND P0, PT, R10, R9, PT ;  /* 0x000000090a00720c */ /* 0x004fda0003f06270 */
[----:B------:R3:W-:Y:S01]  /*1050*/  @!P0 STS [R5], R10 ;  /* 0x0000000a05008388 */ /* 0x0007e20000000800 */
[----:B------:R-:W-:Y:S01]  /*1060*/  @!P0 MOV R9, R10 ;  /* 0x0000000a00098202 */ /* 0x000fe20000000f00 */
[----:B------:R-:W-:Y:S06]  /*1070*/  BRA.U !UP0, `(.L_x_10) ;  /* 0x00000001083c7547 */ /* 0x000fec000b800000 */
[----:B------:R-:W-:Y:S01]  /*1080*/  VIADD R6, R6, 0x80 ;  /* 0x0000008006067836 */ /* 0x000fe20000000000 */
[----:B------:R-:W-:-:S07]  /*1090*/  IADD3 R8, PT, PT, R8, 0x4, RZ ;  /* 0x0000000408087810 */ /* 0x000fce0007ffe0ff */
.L_x_16:
[----:B------:R-:W-:Y:S01]  /*10a0*/  BAR.SYNC.DEFER_BLOCKING 0x0 ;  /* 0x0000000000007b1d */ /* 0x000fe20000010000 */
[----:B------:R-:W-:-:S04]  /*10b0*/  UIADD3 UR6, UPT, UPT, UR6, 0x1, URZ ;  /* 0x0000000106067890 */ /* 0x000fc8000fffe0ff */
[----:B------:R-:W-:Y:S01]  /*10c0*/  UISETP.NE.AND UP0, UPT, UR6, URZ, UPT ;  /* 0x000000ff0600728c */ /* 0x000fe2000bf05270 */
[----:B----4-:R1:W-:Y:S04]  /*10d0*/  LDS R4, [R8] ;  /* 0x0000000008047984 */ /* 0x0103e80000000800 */
[----:B------:R2:W4:Y:S04]  /*10e0*/  LDS R7, [R6] ;  /* 0x0000000006077984 */ /* 0x0005280000000800 */
[----:B------:R-:W5:Y:S01]  /*10f0*/  LDS R9, [R5] ;  /* 0x0000000005097984 */ /* 0x000f620000000800 */
[----:B-1----:R-:W-:Y:S01]  /*1100*/  VIADD R8, R8, 0x4 ;  /* 0x0000000408087836 */ /* 0x002fe20000000000 */
[----:B--2---:R-:W-:Y:S01]  /*1110*/  IADD3 R6, PT, PT, R6, 0x80, RZ ;  /* 0x0000008006067810 */ /* 0x004fe20007ffe0ff */
[----:B----4-:R-:W-:-:S05]  /*1120*/  IMAD.IADD R4, R4, 0x1, R7 ;  /* 0x0000000104047824 */ /* 0x010fca00078e0207 */
[----:B-----5:R-:W-:-:S13]  /*1130*/  ISETP.GE.AND P0, PT, R4, R9, PT ;  /* 0x000000090400720c */ /* 0x020fda0003f06270 */
[----:B------:R4:W-:Y:S01]  /*1140*/  @!P0 STS [R5], R4 ;  /* 0x0000000405008388 */ /* 0x0009e20000000800 */
[----:B------:R-:W-:Y:S01]  /*1150*/  @!P0 MOV R9, R4 ;  /* 0x0000000400098202 */ /* 0x000fe20000000f00 */
[----:B------:R-:W-:Y:S06]  /*1160*/  BRA.U UP0, `(.L_x_16) ;  /* 0xfffffffd00cc7547 */ /* 0x000fec000b83ffff */
.L_x_10:
[----:B------:R-:W-:-:S13]  /*1170*/  ISETP.GE.AND P0, PT, R9, R0, PT ;  /* 0x000000000900720c */ /* 0x000fda0003f06270 */
[----:B------:R-:W-:Y:S05]  /*1180*/  @P0 EXIT ;  /* 0x000000000000094d */ /* 0x000fea0003800000 */
[----:B------:R-:W-:Y:S01]  /*1190*/  STG.E desc[UR10][R2.64], R9 ;  /* 0x0000000902007986 */ /* 0x000fe2000c10190a */
[----:B------:R-:W-:Y:S05]  /*11a0*/  EXIT ;  /* 0x000000000000794d */ /* 0x000fea0003800000 */
.L_x_17:
        /* <DEDUP_REMOVED lines=13> */
.L_x_24:


//--------------------- .text._Z9phase_onePiiiii  --------------------------
	.section	.text._Z9phase_onePiiiii,"ax",@progbits
	.align	128
        .global         _Z9phase_onePiiiii
        .type           _Z9phase_onePiiiii,@function
        .size           _Z9phase_onePiiiii,(.L_x_25 - _Z9phase_onePiiiii)
        .other          _Z9phase_onePiiiii,@"STO_CUDA_ENTRY STV_DEFAULT"
_Z9phase_onePiiiii:
.text._Z9phase_onePiiiii:
[----:B------:R-:W-:Y:S01]  /*0000*/  LDC R1, c[0x0][0x37c] ;  /* 0x0000df00ff017b82 */ /* 0x000fe20000000800 */
[----:B------:R-:W0:Y:S01]  /*0010*/  S2R R7, SR_TID.Y ;  /* 0x0000000000077919 */ /* 0x000e220000002200 */
[----:B------:R-:W0:Y:S06]  /*0020*/  LDCU.64 UR4, c[0x0][0x390] ;  /* 0x00007200ff0477ac */ /* 0x000e2c0008000a00 */
[----:B------:R-:W1:Y:S01]  /*0030*/  LDC.64 R2, c[0x0][0x380] ;  /* 0x0000e000ff027b82 */ /* 0x000e620000000a00 */
[----:B------:R-:W2:Y:S01]  /*0040*/  S2R R9, SR_TID.X ;  /* 0x0000000000097919 */ /* 0x000ea20000002100 */
[----:B------:R-:W3:Y:S01]  /*0050*/  LDCU UR6, c[0x0][0x38c] ;  /* 0x00007180ff0677ac */ /* 0x000ee20008000800 */
[----:B------:R-:W4:Y:S01]  /*0060*/  LDCU.64 UR8, c[0x0][0x358] ;  /* 0x00006b00ff0877ac */ /* 0x000f220008000a00 */
[----:B0-----:R-:W-:-:S02]  /*0070*/  VIADD R0, R7, UR5 ;  /* 0x0000000507007c36 */ /* 0x001fc40008000000 */
[----:B--2---:R-:W-:-:S05]  /*0080*/  VIADD R5, R9, UR5 ;  /* 0x0000000509057c36 */ /* 0x004fca0008000000 */
[C---:B------:R-:W-:Y:S01]  /*0090*/  VIMNMX R4, PT, PT, R0.reuse, R5, !PT ;  /* 0x0000000500047248 */ /* 0x040fe20007fe0100 */
[----:B---3--:R-:W-:Y:S02]  /*00a0*/  IMAD R5, R0, UR6, R5 ;  /* 0x0000000600057c24 */ /* 0x008fe4000f8e0205 */
[----:B------:R-:W-:Y:S01]  /*00b0*/  HFMA2 R0, -RZ, RZ, 0.9501953125, -12 ;  /* 0x3b9aca00ff007431 */ /* 0x000fe200000001ff */
[----:B------:R-:W-:Y:S01]  /*00c0*/  ISETP.GE.AND P0, PT, R4, UR4, PT ;  /* 0x0000000404007c0c */ /* 0x000fe2000bf06270 */
[----:B-1----:R-:W-:-:S12]  /*00d0*/  IMAD.WIDE R2, R5, 0x4, R2 ;  /* 0x0000000405027825 */ /* 0x002fd800078e0202 */
[----:B----4-:R-:W2:Y:S01]  /*00e0*/  @!P0 LDG.E R0, desc[UR8][R2.64] ;  /* 0x0000000802008981 */ /* 0x010ea2000c1e1900 */
[----:B------:R-:W-:Y:S01]  /*00f0*/  MOV R4, 0x400 ;  /* 0x0000040000047802 */ /* 0x000fe20000000f00 */
[----:B------:R-:W-:Y:S01]  /*0100*/  IMAD.SHL.U32 R7, R7, 0x80, RZ ;  /* 0x0000008007077824 */ /* 0x000fe200078e00ff */
[----:B------:R-:W0:Y:S01]  /*0110*/  S2R R5, SR_CgaCtaId ;  /* 0x0000000000057919 */ /* 0x000e220000008800 */
[----:B------:R-:W-:Y:S01]  /*0120*/  IMAD.SHL.U32 R9, R9, 0x4, RZ ;  /* 0x0000000409097824 */ /* 0x000fe200078e00ff */
[----:B0-----:R-:W-:-:S04]  /*0130*/  LEA R4, R5, R4, 0x18 ;  /* 0x0000000405047211 */ /* 0x001fc800078ec0ff */
[----:B------:R-:W-:-:S05]  /*0140*/  IADD3 R6, PT, PT, R7, R4, RZ ;  /* 0x0000000407067210 */ /* 0x000fca0007ffe0ff */
[----:B------:R-:W-:-:S05]  /*0150*/  IMAD.IADD R5, R6, 0x1, R9 ;  /* 0x0000000106057824 */ /* 0x000fca00078e0209 */
[----:B--2---:R0:W-:Y:S01]  /*0160*/  STS [R5], R0 ;  /* 0x0000000005007388 */ /* 0x0041e20000000800 */
[----:B------:R-:W-:Y:S05]  /*0170*/  @P0 EXIT ;  /* 0x000000000000094d */ /* 0x000fea0003800000 */
[----:B------:R-:W-:Y:S01]  /*0180*/  UIADD3 UR4, UPT, UPT, -UR5, UR4, URZ ;  /* 0x0000000405047290 */ /* 0x000fe2000fffe1ff */
[----:B------:R-:W-:-:S03]  /*0190*/  IMAD.MOV.U32 R11, RZ, RZ, R0 ;  /* 0x000000ffff0b7224 */ /* 0x000fc600078e0000 */
[----:B------:R-:W-:-:S09]  /*01a0*/  UISETP.NE.AND UP0, UPT, UR4, URZ, UPT ;  /* 0x000000ff0400728c */ /* 0x000fd2000bf05270 */
[----:B------:R-:W-:Y:S05]  /*01b0*/  BRA.U !UP0, `(.L_x_18) ;  /* 0x0000000508187547 */ /* 0x000fea000b800000 */
[----:B------:R-:W1:Y:S01]  /*01c0*/  LDCU UR5, c[0x0][0x360] ;  /* 0x00006c00ff0577ac */ /* 0x000e620008000800 */
[----:B------:R-:W-:Y:S01]  /*01d0*/  MOV R8, RZ ;  /* 0x000000ff00087202 */ /* 0x000fe20000000f00 */
[----:B------:R-:W-:Y:S01]  /*01e0*/  IMAD.MOV.U32 R11, RZ, RZ, R0 ;  /* 0x000000ffff0b7224 */ /* 0x000fe200078e0000 */
[----:B-1----:R-:W-:-:S04]  /*01f0*/  UISETP.LT.U32.AND UP0, UPT, UR4, UR5, UPT ;  /* 0x000000050400728c */ /* 0x002fc8000bf01070 */
[----:B------:R-:W-:-:S04]  /*0200*/  USEL UR4, UR4, UR5, UP0 ;  /* 0x0000000504047287 */ /* 0x000fc80008000000 */
[----:B------:R-:W-:Y:S02]  /*0210*/  UISETP.GE.U32.AND UP1, UPT, UR4, 0x4, UPT ;  /* 0x000000040400788c */ /* 0x000fe4000bf26070 */
[----:B------:R-:W-:-:S04]  /*0220*/  UISETP.LT.U32.AND UP0, UPT, UR4, 0x1, UPT ;  /* 0x000000010400788c */ /* 0x000fc8000bf01070 */
[----:B------:R-:W-:-:S04]  /*0230*/  USEL UR5, UR4, 0x1, !UP0 ;  /* 0x0000000104057887 */ /* 0x000fc8000c000000 */
[----:B------:R-:W-:-:S04]  /*0240*/  ULOP3.LUT UR6, UR5, 0x3, URZ, 0xc0, !UPT ;  /* 0x0000000305067892 */ /* 0x000fc8000f8ec0ff */
[----:B------:R-:W-:Y:S01]  /*0250*/  UISETP.NE.AND UP0, UPT, UR6, URZ, UPT ;  /* 0x000000ff0600728c */ /* 0x000fe2000bf05270 */
[----:B------:R-:W-:Y:S10]  /*0260*/  BRA.U !UP1, `(.L_x_19) ;  /* 0x0000000109a07547 */ /* 0x000ff4000b800000 */
[----:B------:R-:W-:Y:S01]  /*0270*/  ULOP3.LUT UR4, UR5, 0xfffffffc, URZ, 0xc0, !UPT ;  /* 0xfffffffc05047892 */ /* 0x000fe2000f8ec0ff */
[----:B------:R-:W-:Y:S01]  /*0280*/  VIADD R6, R6, 0x8 ;  /* 0x0000000806067836 */ /* 0x000fe20000000000 */
[----:B------:R-:W-:Y:S01]  /*0290*/  ULOP3.LUT UR5, UR5, 0x7fc, URZ, 0xc0, !UPT ;  /* 0x000007fc05057892 */ /* 0x000fe2000f8ec0ff */
[----:B------:R-:W-:Y:S01]  /*02a0*/  IADD3 R10, PT, PT, R9, 0x100, R4 ;  /* 0x00000100090a7810 */ /* 0x000fe20007ffe004 */
[----:B------:R-:W-:-:S04]  /*02b0*/  UIADD3 UR4, UPT, UPT, -UR4, URZ, URZ ;  /* 0x000000ff04047290 */ /* 0x000fc8000fffe1ff */
[----:B------:R-:W-:-:S08]  /*02c0*/  MOV R8, UR5 ;  /* 0x0000000500087c02 */ /* 0x000fd00008000f00 */
.L_x_20:
[----:B------:R-:W-:Y:S01]  /*02d0*/  BAR.SYNC.DEFER_BLOCKING 0x0 ;  /* 0x0000000000007b1d */ /* 0x000fe20000010000 */
[----:B------:R-:W-:-:S04]  /*02e0*/  UIADD3 UR4, UPT, UPT, UR4, 0x4, URZ ;  /* 0x0000000404047890 */ /* 0x000fc8000fffe0ff */
[----:B------:R-:W-:Y:S01]  /*02f0*/  UISETP.NE.AND UP1, UPT, UR4, URZ, UPT ;  /* 0x000000ff0400728c */ /* 0x000fe2000bf25270 */
[----:B------:R-:W-:Y:S04]  /*0300*/  LDS R11, [R6+-0x8] ;  /* 0xfffff800060b7984 */ /* 0x000fe80000000800 */
[----:B-1----:R-:W1:Y:S04]  /*0310*/  LDS R12, [R10+-0x100] ;  /* 0xffff00000a0c7984 */ /* 0x002e680000000800 */
[----:B------:R-:W2:Y:S01]  /*0320*/  LDS R13, [R5] ;  /* 0x00000000050d7984 */ /* 0x000ea20000000800 */
[----:B-1----:R-:W-:-:S05]  /*0330*/  IMAD.IADD R14, R11, 0x1, R12 ;  /* 0x000000010b0e7824 */ /* 0x002fca00078e020c */
[----:B--2---:R-:W-:-:S13]  /*0340*/  ISETP.GE.AND P0, PT, R14, R13, PT ;  /* 0x0000000d0e00720c */ /* 0x004fda0003f06270 */
[----:B------:R-:W-:Y:S01]  /*0350*/  @!P0 STS [R5], R14 ;  /* 0x0000000e05008388 */ /* 0x000fe20000000800 */
[----:B------:R-:W-:Y:S06]  /*0360*/  BAR.SYNC.DEFER_BLOCKING 0x0 ;  /* 0x0000000000007b1d */ /* 0x000fec0000010000 */
[----:B------:R-:W-:Y:S04]  /*0370*/  LDS R11, [R6+-0x4] ;  /* 0xfffffc00060b7984 */ /* 0x000fe80000000800 */
[----:B------:R-:W1:Y:S04]  /*0380*/  LDS R12, [R10+-0x80] ;  /* 0xffff80000a0c7984 */ /* 0x000e680000000800 */
[----:B------:R-:W2:Y:S01]  /*0390*/  LDS R13, [R5] ;  /* 0x00000000050d7984 */ /* 0x000ea20000000800 */
[----:B-1----:R-:W-:-:S05]  /*03a0*/  IMAD.IADD R16, R11, 0x1, R12 ;  /* 0x000000010b107824 */ /* 0x002fca00078e020c */
[----:B--2---:R-:W-:-:S13]  /*03b0*/  ISETP.GE.AND P0, PT, R16, R13, PT ;  /* 0x0000000d1000720c */ /* 0x004fda0003f06270 */
[----:B------:R-:W-:Y:S01]  /*03c0*/  @!P0 STS [R5], R16 ;  /* 0x0000001005008388 */ /* 0x000fe20000000800 */
[----:B------:R-:W-:Y:S06]  /*03d0*/  BAR.SYNC.DEFER_BLOCKING 0x0 ;  /* 0x0000000000007b1d */ /* 0x000fec0000010000 */
[----:B------:R-:W-:Y:S04]  /*03e0*/  LDS R11, [R6] ;  /* 0x00000000060b7984 */ /* 0x000fe80000000800 */
[----:B------:R-:W1:Y:S04]  /*03f0*/  LDS R12, [R10] ;  /* 0x000000000a0c7984 */ /* 0x000e680000000800 */
[----:B------:R-:W2:Y:S01]  /*0400*/  LDS R13, [R5] ;  /* 0x00000000050d7984 */ /* 0x000ea20000000800 */
[----:B-1----:R-:W-:-:S04]  /*0410*/  IADD3 R14, PT, PT, R11, R12, RZ ;  /* 0x0000000c0b0e7210 */ /* 0x002fc80007ffe0ff */
[----:B--2---:R-:W-:-:S13]  /*0420*/  ISETP.GE.AND P0, PT, R14, R13, PT ;  /* 0x0000000d0e00720c */ /* 0x004fda0003f06270 */
[----:B------:R-:W-:Y:S01]  /*0430*/  @!P0 STS [R5], R14 ;  /* 0x0000000e05008388 */ /* 0x000fe20000000800 */
[----:B------:R-:W-:Y:S06]  /*0440*/  BAR.SYNC.DEFER_BLOCKING 0x0 ;  /* 0x0000000000007b1d */ /* 0x000fec0000010000 */
[----:B------:R1:W-:Y:S04]  /*0450*/  LDS R12, [R6+0x4] ;  /* 0x00000400060c7984 */ /* 0x0003e80000000800 */
[----:B------:R2:W3:Y:S04]  /*0460*/  LDS R13, [R10+0x80] ;  /* 0x000080000a0d7984 */ /* 0x0004e80000000800 */
[----:B------:R-:W4:Y:S01]  /*0470*/  LDS R11, [R5] ;  /* 0x00000000050b7984 */ /* 0x000f220000000800 */
[----:B-1----:R-:W-:Y:S01]  /*0480*/  IADD3 R6, PT, PT, R6, 0x10, RZ ;  /* 0x0000001006067810 */ /* 0x002fe20007ffe0ff */
[----:B--2---:R-:W-:-:S02]  /*0490*/  VIADD R10, R10, 0x200 ;  /* 0x000002000a0a7836 */ /* 0x004fc40000000000 */
[----:B---3--:R-:W-:-:S05]  /*04a0*/  IMAD.IADD R12, R12, 0x1, R13 ;  /* 0x000000010c0c7824 */ /* 0x008fca00078e020d */
[----:B----4-:R-:W-:-:S13]  /*04b0*/  ISETP.GE.AND P0, PT, R12, R11, PT ;  /* 0x0000000b0c00720c */ /* 0x010fda0003f06270 */
[----:B------:R1:W-:Y:S01]  /*04c0*/  @!P0 STS [R5], R12 ;  /* 0x0000000c05008388 */ /* 0x0003e20000000800 */
[----:B------:R-:W-:Y:S01]  /*04d0*/  @!P0 IMAD.MOV.U32 R11, RZ, RZ, R12 ;  /* 0x000000ffff0b8224 */ /* 0x000fe200078e000c */
[----:B------:R-:W-:Y:S06]  /*04e0*/  BRA.U UP1, `(.L_x_20) ;  /* 0xfffffffd01787547 */ /* 0x000fec000b83ffff */
.L_x_19:
[----:B------:R-:W-:Y:S05]  /*04f0*/  BRA.U !UP0, `(.L_x_18) ;  /* 0x0000000108487547 */ /* 0x000fea000b800000 */
[C---:B------:R-:W-:Y:S01]  /*0500*/  IMAD R9, R8.reuse, 0x80, R9 ;  /* 0x0000008008097824 */ /* 0x040fe200078e0209 */
[----:B------:R-:W-:Y:S01]  /*0510*/  LEA R7, R8, R7, 0x2 ;  /* 0x0000000708077211 */ /* 0x000fe200078e10ff */
[----:B------:R-:W-:Y:S02]  /*0520*/  UIADD3 UR6, UPT, UPT, -UR6, URZ, URZ ;  /* 0x000000ff06067290 */ /* 0x000fe4000fffe1ff */
[C---:B------:R-:W-:Y:S01]  /*0530*/  IMAD.IADD R9, R4.reuse, 0x1, R9 ;  /* 0x0000000104097824 */ /* 0x040fe200078e0209 */
[----:B------:R-:W-:-:S09]  /*0540*/  IADD3 R4, PT, PT, R4, R7, RZ ;  /* 0x0000000704047210 */ /* 0x000fd20007ffe0ff */
.L_x_21:
[----:B------:R-:W-:Y:S01]  /*0550*/  BAR.SYNC.DEFER_BLOCKING 0x0 ;  /* 0x0000000000007b1d */ /* 0x000fe20000010000 */
[----:B------:R-:W-:-:S04]  /*0560*/  UIADD3 UR6, UPT, UPT, UR6, 0x1, URZ ;  /* 0x0000000106067890 */ /* 0x000fc8000fffe0ff */
[----:B------:R-:W-:Y:S01]  /*0570*/  UISETP.NE.AND UP0, UPT, UR6, URZ, UPT ;  /* 0x000000ff0600728c */ /* 0x000fe2000bf05270 */
[----:B--2---:R2:W-:Y:S04]  /*0580*/  LDS R6, [R4] ;  /* 0x0000000004067984 */ /* 0x0045e80000000800 */
[----:B------:R3:W4:Y:S04]  /*0590*/  LDS R7, [R9] ;  /* 0x0000000009077984 */ /* 0x0007280000000800 */
[----:B------:R-:W5:Y:S01]  /*05a0*/  LDS R11, [R5] ;  /* 0x00000000050b7984 */ /* 0x000f620000000800 */
[----:B--2---:R-:W-:Y:S01]  /*05b0*/  VIADD R4, R4, 0x4 ;  /* 0x0000000404047836 */ /* 0x004fe20000000000 */
[----:B---3--:R-:W-:Y:S01]  /*05c0*/  IADD3 R9, PT, PT, R9, 0x80, RZ ;  /* 0x0000008009097810 */ /* 0x008fe20007ffe0ff */
[----:B----4-:R-:W-:-:S05]  /*05d0*/  IMAD.IADD R6, R6, 0x1, R7 ;  /* 0x0000000106067824 */ /* 0x010fca00078e0207 */
[----:B-----5:R-:W-:-:S13]  /*05e0*/  ISETP.GE.AND P0, PT, R6, R11, PT ;  /* 0x0000000b0600720c */ /* 0x020fda0003f06270 */
[----:B------:R2:W-:Y:S01]  /*05f0*/  @!P0 STS [R5], R6 ;  /* 0x0000000605008388 */ /* 0x0005e20000000800 */
[----:B------:R-:W-:Y:S01]  /*0600*/  @!P0 MOV R11, R6 ;  /* 0x00000006000b8202 */ /* 0x000fe20000000f00 */
[----:B------:R-:W-:Y:S06]  /*0610*/  BRA.U UP0, `(.L_x_21) ;  /* 0xfffffffd00cc7547 */ /* 0x000fec000b83ffff */
.L_x_18:
[----:B------:R-:W-:-:S13]  /*0620*/  ISETP.GE.AND P0, PT, R11, R0, PT ;  /* 0x000000000b00720c */ /* 0x000fda0003f06270 */
[----:B------:R-:W-:Y:S05]  /*0630*/  @P0 EXIT ;  /* 0x000000000000094d */ /* 0x000fea0003800000 */
[----:B------:R-:W-:Y:S01]  /*0640*/  STG.E desc[UR8][R2.64], R11 ;  /* 0x0000000b02007986 */ /* 0x000fe2000c101908 */
[----:B------:R-:W-:Y:S05]  /*0650*/  EXIT ;  /* 0x000000000000794d */ /* 0x000fea0003800000 */
.L_x_22:
        /* <DEDUP_REMOVED lines=10> */
.L_x_25:


//--------------------- .nv.shared._Z11phase_threePiiiiii --------------------------
	.section	.nv.shared._Z11phase_threePiiiiii,"aw",@nobits
	.sectionflags	@""
	.align	4
.nv.shared._Z11phase_threePiiiiii:
	.zero		9216


//--------------------- .nv.shared.reserved.0     --------------------------
	.section	.nv.shared.reserved.0,"aw",@nobits
	.weak		__nv_reservedSMEM_offset_0_alias
	.size		__nv_reservedSMEM_offset_0_alias, 0, 64
	.other		__nv_reservedSMEM_offset_0_alias,@"STO_CUDA_RESERVED_SHARED STV_DEFAULT"
__nv_reservedSMEM_offset_0_alias:
	.zero		0
	.zero		64


//--------------------- .nv.shared._Z9phase_twoPiiiii --------------------------
	.section	.nv.shared._Z9phase_twoPiiiii,"aw",@nobits
	.sectionflags	@""
	.align	4
.nv.shared._Z9phase_twoPiiiii:
	.zero		9216


//--------------------- .nv.shared._Z9phase_onePiiiii --------------------------
	.section	.nv.shared._Z9phase_onePiiiii,"aw",@nobits
	.sectionflags	@""
	.align	4
.nv.shared._Z9phase_onePiiiii:
	.zero		5120


//--------------------- .nv.constant0._Z11phase_threePiiiiii --------------------------
	.section	.nv.constant0._Z11phase_threePiiiiii,"a",@progbits
	.sectionflags	@""
	.align	4
.nv.constant0._Z11phase_threePiiiiii:
	.zero		924


//--------------------- .nv.constant0._Z9phase_twoPiiiii --------------------------
	.section	.nv.constant0._Z9phase_twoPiiiii,"a",@progbits
	.sectionflags	@""
	.align	4
.nv.constant0._Z9phase_twoPiiiii:
	.zero		920


//--------------------- .nv.constant0._Z9phase_onePiiiii --------------------------
	.section	.nv.constant0._Z9phase_onePiiiii,"a",@progbits
	.sectionflags	@""
	.align	4
.nv.constant0._Z9phase_onePiiiii:
	.zero		920


//--------------------- SYMBOLS --------------------------

	.type		.nv.reservedSmem.offset0,@object
	.size		.nv.reservedSmem.offset0,0x4
	.type		.nv.reservedSmem.cap,@object
	.size		.nv.reservedSmem.cap,0x4
